	.target	sm_90a

	.elftype	@"ET_EXEC"


//--------------------- .note.nv.tkinfo           --------------------------
	.section	.note.nv.tkinfo,"",@"SHT_NOTE"
	.sectionflags	@"SHF_NOTE_NV_TKINFO"
	.tkinfo
        /*0018*/ 	.word	0x00000002
        /*0030*/ 	.string	""
        /*0030*/ 	.string	"ptxas"
        /*0030*/ 	.string	"Cuda compilation tools, release 13.0, V13.0.88"
        /*0030*/ 	.string	"Build cuda_13.0.r13.0/compiler.36424714_0"
        /*0030*/ 	.string	"-arch sm_90a -m 64 "



//--------------------- .note.nv.cuinfo           --------------------------
	.section	.note.nv.cuinfo,"",@"SHT_NOTE"
	.sectionflags	@"SHF_NOTE_NV_CUINFO"
        /*0018*/ 	.short	0x0002
        /*001a*/ 	.short	0x005a
        /*001c*/ 	.short	0x0082
	.zero		2


//--------------------- .nv.info                  --------------------------
	.section	.nv.info,"",@"SHT_CUDA_INFO"
	.align	4


	//----- nvinfo : EIATTR_REGCOUNT
	.align		4
        /*0000*/ 	.byte	0x04, 0x2f
        /*0002*/ 	.short	(.L_12 - .L_11)
	.align		4
.L_11:
        /*0004*/ 	.word	index@(_ZN7cutlass13device_kernelINS_4gemm6kernel13GemmUniversalIN4cute5tupleIJiiiiEEENS1_10collective13CollectiveMmaINS1_37MainloopSm90TmaGmmaWarpSpecializedFP8ILi7ENS5_IJNS4_1CILi1EEESB_SB_EEENS1_35KernelTmaWarpSpecializedCooperativeEEENS5_IJNSA_ILi128EEESF_SF_EEENS_12float_e5m2_tENS5_IJlSB_lEEESH_SI_NS4_8TiledMMAINS4_8MMA_AtomIJNS4_4SM904GMMA31MMA_64x128x32_F32E5M2E5M2_SS_TNILNSM_7ScaleInE1ELSO_1EEEEEENS4_6LayoutINS5_IJNSA_ILi2EEESB_SB_EEENS5_IJSB_NSA_ILi0EEESU_EEEEENS5_IJNS4_10UnderscoreESX_SX_EEEEENS4_13SM90_TMA_LOADENS4_14ComposedLayoutINS4_7SwizzleILi3ELi4ELi3EEENS4_18smem_ptr_flag_bitsILi8EEENSR_INS5_IJNSA_ILi8EEESF_EEENS5_IJSF_SB_EEEEEEEvNS4_8identityES10_S1A_vS1B_EENS_8epilogue10collective6detail29Sm90TmaWarpSpecializedAdapterINS1E_15DefaultEpilogueISH_SI_SI_NS1D_6thread17LinearCombinationISH_Li1EffLNS1I_9ScaleType4KindE0ELNS_15FloatRoundStyleE2ESH_EENS1_15EpilogueDefaultEEEEEvvEEEEvNT_6ParamsE)
        /*0008*/ 	.word	0x000000a8


	//----- nvinfo : EIATTR_FRAME_SIZE
	.align		4
.L_12:
        /*000c*/ 	.byte	0x04, 0x11
        /*000e*/ 	.short	(.L_14 - .L_13)
	.align		4
.L_13:
        /*0010*/ 	.word	index@(_ZN7cutlass13device_kernelINS_4gemm6kernel13GemmUniversalIN4cute5tupleIJiiiiEEENS1_10collective13CollectiveMmaINS1_37MainloopSm90TmaGmmaWarpSpecializedFP8ILi7ENS5_IJNS4_1CILi1EEESB_SB_EEENS1_35KernelTmaWarpSpecializedCooperativeEEENS5_IJNSA_ILi128EEESF_SF_EEENS_12float_e5m2_tENS5_IJlSB_lEEESH_SI_NS4_8TiledMMAINS4_8MMA_AtomIJNS4_4SM904GMMA31MMA_64x128x32_F32E5M2E5M2_SS_TNILNSM_7ScaleInE1ELSO_1EEEEEENS4_6LayoutINS5_IJNSA_ILi2EEESB_SB_EEENS5_IJSB_NSA_ILi0EEESU_EEEEENS5_IJNS4_10UnderscoreESX_SX_EEEEENS4_13SM90_TMA_LOADENS4_14ComposedLayoutINS4_7SwizzleILi3ELi4ELi3EEENS4_18smem_ptr_flag_bitsILi8EEENSR_INS5_IJNSA_ILi8EEESF_EEENS5_IJSF_SB_EEEEEEEvNS4_8identityES10_S1A_vS1B_EENS_8epilogue10collective6detail29Sm90TmaWarpSpecializedAdapterINS1E_15DefaultEpilogueISH_SI_SI_NS1D_6thread17LinearCombinationISH_Li1EffLNS1I_9ScaleType4KindE0ELNS_15FloatRoundStyleE2ESH_EENS1_15EpilogueDefaultEEEEEvvEEEEvNT_6ParamsE)
        /*0014*/ 	.word	0x00000000


	//----- nvinfo : EIATTR_MIN_STACK_SIZE
	.align		4
.L_14:
        /*0018*/ 	.byte	0x04, 0x12
        /*001a*/ 	.short	(.L_16 - .L_15)
	.align		4
.L_15:
        /*001c*/ 	.word	index@(_ZN7cutlass13device_kernelINS_4gemm6kernel13GemmUniversalIN4cute5tupleIJiiiiEEENS1_10collective13CollectiveMmaINS1_37MainloopSm90TmaGmmaWarpSpecializedFP8ILi7ENS5_IJNS4_1CILi1EEESB_SB_EEENS1_35KernelTmaWarpSpecializedCooperativeEEENS5_IJNSA_ILi128EEESF_SF_EEENS_12float_e5m2_tENS5_IJlSB_lEEESH_SI_NS4_8TiledMMAINS4_8MMA_AtomIJNS4_4SM904GMMA31MMA_64x128x32_F32E5M2E5M2_SS_TNILNSM_7ScaleInE1ELSO_1EEEEEENS4_6LayoutINS5_IJNSA_ILi2EEESB_SB_EEENS5_IJSB_NSA_ILi0EEESU_EEEEENS5_IJNS4_10UnderscoreESX_SX_EEEEENS4_13SM90_TMA_LOADENS4_14ComposedLayoutINS4_7SwizzleILi3ELi4ELi3EEENS4_18smem_ptr_flag_bitsILi8EEENSR_INS5_IJNSA_ILi8EEESF_EEENS5_IJSF_SB_EEEEEEEvNS4_8identityES10_S1A_vS1B_EENS_8epilogue10collective6detail29Sm90TmaWarpSpecializedAdapterINS1E_15DefaultEpilogueISH_SI_SI_NS1D_6thread17LinearCombinationISH_Li1EffLNS1I_9ScaleType4KindE0ELNS_15FloatRoundStyleE2ESH_EENS1_15EpilogueDefaultEEEEEvvEEEEvNT_6ParamsE)
        /*0020*/ 	.word	0x00000000
.L_16:


//--------------------- .nv.compat                --------------------------
	.section	.nv.compat,"",@"SHT_CUDA_COMPAT_INFO"
	.align	4
        /*0000*/ 	.byte	0x02, 0x09, 0x01, 0x00, 0x02, 0x02, 0x04, 0x00, 0x02, 0x05, 0x05, 0x00, 0x03, 0x07, 0x01, 0x01
        /*0010*/ 	.byte	0x02, 0x03, 0x01, 0x00, 0x02, 0x06, 0x01, 0x00, 0x04, 0x0b, 0x08, 0x00, 0x00, 0x00, 0x00, 0x00
        /*0020*/ 	.byte	0x00, 0x00, 0x00, 0x00


//--------------------- .nv.info._ZN7cutlass13device_kernelINS_4gemm6kernel13GemmUniversalIN4cute5tupleIJiiiiEEENS1_10collective13CollectiveMmaINS1_37MainloopSm90TmaGmmaWarpSpecializedFP8ILi7ENS5_IJNS4_1CILi1EEESB_SB_EEENS1_35KernelTmaWarpSpecializedCooperativeEEENS5_IJNSA_ILi128EEESF_SF_EEENS_12float_e5m2_tENS5_IJlSB_lEEESH_SI_NS4_8TiledMMAINS4_8MMA_AtomIJNS4_4SM904GMMA31MMA_64x128x32_F32E5M2E5M2_SS_TNILNSM_7ScaleInE1ELSO_1EEEEEENS4_6LayoutINS5_IJNSA_ILi2EEESB_SB_EEENS5_IJSB_NSA_ILi0EEESU_EEEEENS5_IJNS4_10UnderscoreESX_SX_EEEEENS4_13SM90_TMA_LOADENS4_14ComposedLayoutINS4_7SwizzleILi3ELi4ELi3EEENS4_18smem_ptr_flag_bitsILi8EEENSR_INS5_IJNSA_ILi8EEESF_EEENS5_IJSF_SB_EEEEEEEvNS4_8identityES10_S1A_vS1B_EENS_8epilogue10collective6detail29Sm90TmaWarpSpecializedAdapterINS1E_15DefaultEpilogueISH_SI_SI_NS1D_6thread17LinearCombinationISH_Li1EffLNS1I_9ScaleType4KindE0ELNS_15FloatRoundStyleE2ESH_EENS1_15EpilogueDefaultEEEEEvvEEEEvNT_6ParamsE --------------------------
	.section	.nv.info._ZN7cutlass13device_kernelINS_4gemm6kernel13GemmUniversalIN4cute5tupleIJiiiiEEENS1_10collective13CollectiveMmaINS1_37MainloopSm90TmaGmmaWarpSpecializedFP8ILi7ENS5_IJNS4_1CILi1EEESB_SB_EEENS1_35KernelTmaWarpSpecializedCooperativeEEENS5_IJNSA_ILi128EEESF_SF_EEENS_12float_e5m2_tENS5_IJlSB_lEEESH_SI_NS4_8TiledMMAINS4_8MMA_AtomIJNS4_4SM904GMMA31MMA_64x128x32_F32E5M2E5M2_SS_TNILNSM_7ScaleInE1ELSO_1EEEEEENS4_6LayoutINS5_IJNSA_ILi2EEESB_SB_EEENS5_IJSB_NSA_ILi0EEESU_EEEEENS5_IJNS4_10UnderscoreESX_SX_EEEEENS4_13SM90_TMA_LOADENS4_14ComposedLayoutINS4_7SwizzleILi3ELi4ELi3EEENS4_18smem_ptr_flag_bitsILi8EEENSR_INS5_IJNSA_ILi8EEESF_EEENS5_IJSF_SB_EEEEEEEvNS4_8identityES10_S1A_vS1B_EENS_8epilogue10collective6detail29Sm90TmaWarpSpecializedAdapterINS1E_15DefaultEpilogueISH_SI_SI_NS1D_6thread17LinearCombinationISH_Li1EffLNS1I_9ScaleType4KindE0ELNS_15FloatRoundStyleE2ESH_EENS1_15EpilogueDefaultEEEEEvvEEEEvNT_6ParamsE,"",@"SHT_CUDA_INFO"
	.sectionflags	@""
	.align	4


	//----- nvinfo : EIATTR_CUDA_API_VERSION
	.align		4
        /*0000*/ 	.byte	0x04, 0x37
        /*0002*/ 	.short	(.L_18 - .L_17)
.L_17:
        /*0004*/ 	.word	0x00000082


	//----- nvinfo : EIATTR_KPARAM_INFO
	.align		4
.L_18:
        /*0008*/ 	.byte	0x04, 0x17
        /*000a*/ 	.short	(.L_20 - .L_19)
.L_19:
        /*000c*/ 	.word	0x00000000
        /*0010*/ 	.short	0x0000
        /*0012*/ 	.short	0x0070
        /*0014*/ 	.byte	0x00, 0xf0, 0x01, 0x10


	//----- nvinfo : EIATTR_SPARSE_MMA_MASK
	.align		4
.L_20:
        /*0018*/ 	.byte	0x03, 0x50
        /*001a*/ 	.short	0x0000


	//----- nvinfo : EIATTR_MAXREG_COUNT
	.align		4
        /*001c*/ 	.byte	0x03, 0x1b
        /*001e*/ 	.short	0x00a8


	//----- nvinfo : EIATTR_NUM_BARRIERS
	.align		4
        /*0020*/ 	.byte	0x02, 0x4c
        /*0022*/ 	.byte	0x01
	.zero		1


	//----- nvinfo : EIATTR_MERCURY_ISA_VERSION
	.align		4
        /*0024*/ 	.byte	0x03, 0x5f
        /*0026*/ 	.short	0x0101


	//----- nvinfo : EIATTR_INT_WARP_WIDE_INSTR_OFFSETS
	.align		4
        /*0028*/ 	.byte	0x04, 0x31
        /*002a*/ 	.short	(.L_22 - .L_21)


	//   ....[0]....
.L_21:
        /*002c*/ 	.word	0x00000430


	//   ....[1]....
        /*0030*/ 	.word	0x00000440


	//   ....[2]....
        /*0034*/ 	.word	0x00000530


	//----- nvinfo : EIATTR_COOP_GROUP_MASK_REGIDS
	.align		4
.L_22:
        /*0038*/ 	.byte	0x04, 0x29
        /*003a*/ 	.short	(.L_24 - .L_23)


	//   ....[0]....
.L_23:
        /*003c*/ 	.word	0xffffffff


	//   ....[1]....
        /*0040*/ 	.word	0xffffffff


	//   ....[2]....
        /*0044*/ 	.word	0xffffffff


	//   ....[3]....
        /*0048*/ 	.word	0xffffffff


	//   ....[4]....
        /*004c*/ 	.word	0xffffffff


	//----- nvinfo : EIATTR_COOP_GROUP_INSTR_OFFSETS
	.align		4
.L_24:
        /*0050*/ 	.byte	0x04, 0x28
        /*0052*/ 	.short	(.L_26 - .L_25)


	//   ....[0]....
.L_25:
        /*0054*/ 	.word	0x00000060


	//   ....[1]....
        /*0058*/ 	.word	0x00000070


	//   ....[2]....
        /*005c*/ 	.word	0x00000130


	//   ....[3]....
        /*0060*/ 	.word	0x00000320


	//   ....[4]....
        /*0064*/ 	.word	0x00001020


	//----- nvinfo : EIATTR_REG_RECONFIG
	.align		4
.L_26:
        /*0068*/ 	.byte	0x01, 0x54
	.zero		2


	//----- nvinfo : EIATTR_MBARRIER_INSTR_OFFSETS
	.align		4
        /*006c*/ 	.byte	0x04, 0x39
        /*006e*/ 	.short	(.L_28 - .L_27)


	//   ....[0]....
.L_27:
        /*0070*/ 	.word	0x00000230
        /*0074*/ 	.word	0x000000ff
        /*0078*/ 	.word	0x00000000
        /*007c*/ 	.short	0x0100
        /*007e*/ 	.byte	0x08
	.zero		1


	//   ....[1]....
        /*0080*/ 	.word	0x00000240
        /*0084*/ 	.word	0x000000ff
        /*0088*/ 	.word	0x00000038
        /*008c*/ 	.short	0x0100
        /*008e*/ 	.byte	0x08
	.zero		1


	//   ....[2]....
        /*0090*/ 	.word	0x00000250
        /*0094*/ 	.word	0x000000ff
        /*0098*/ 	.word	0x00000008
        /*009c*/ 	.short	0x0100
        /*009e*/ 	.byte	0x08
	.zero		1


	//   ....[3]....
        /*00a0*/ 	.word	0x00000260
        /*00a4*/ 	.word	0x000000ff
        /*00a8*/ 	.word	0x00000040
        /*00ac*/ 	.short	0x0100
        /*00ae*/ 	.byte	0x08
	.zero		1


	//   ....[4]....
        /*00b0*/ 	.word	0x00000270
        /*00b4*/ 	.word	0x000000ff
        /*00b8*/ 	.word	0x00000010
        /*00bc*/ 	.short	0x0100
        /*00be*/ 	.byte	0x08
	.zero		1


	//   ....[5]....
        /*00c0*/ 	.word	0x00000280
        /*00c4*/ 	.word	0x000000ff
        /*00c8*/ 	.word	0x00000048
        /*00cc*/ 	.short	0x0100
        /*00ce*/ 	.byte	0x08
	.zero		1


	//   ....[6]....
        /*00d0*/ 	.word	0x00000290
        /*00d4*/ 	.word	0x000000ff
        /*00d8*/ 	.word	0x00000018
        /*00dc*/ 	.short	0x0100
        /*00de*/ 	.byte	0x08
	.zero		1


	//   ....[7]....
        /*00e0*/ 	.word	0x000002a0
        /*00e4*/ 	.word	0x000000ff
        /*00e8*/ 	.word	0x00000050
        /*00ec*/ 	.short	0x0100
        /*00ee*/ 	.byte	0x08
	.zero		1


	//   ....[8]....
        /*00f0*/ 	.word	0x000002b0
        /*00f4*/ 	.word	0x000000ff
        /*00f8*/ 	.word	0x00000020
        /*00fc*/ 	.short	0x0100
        /*00fe*/ 	.byte	0x08
	.zero		1


	//   ....[9]....
        /*0100*/ 	.word	0x000002c0
        /*0104*/ 	.word	0x000000ff
        /*0108*/ 	.word	0x00000058
        /*010c*/ 	.short	0x0100
        /*010e*/ 	.byte	0x08
	.zero		1


	//   ....[10]....
        /*0110*/ 	.word	0x000002d0
        /*0114*/ 	.word	0x000000ff
        /*0118*/ 	.word	0x00000028
        /*011c*/ 	.short	0x0100
        /*011e*/ 	.byte	0x08
	.zero		1


	//   ....[11]....
        /*0120*/ 	.word	0x000002e0
        /*0124*/ 	.word	0x000000ff
        /*0128*/ 	.word	0x00000060
        /*012c*/ 	.short	0x0100
        /*012e*/ 	.byte	0x08
	.zero		1


	//   ....[12]....
        /*0130*/ 	.word	0x000002f0
        /*0134*/ 	.word	0x000000ff
        /*0138*/ 	.word	0x00000030
        /*013c*/ 	.short	0x0100
        /*013e*/ 	.byte	0x08
	.zero		1


	//   ....[13]....
        /*0140*/ 	.word	0x00000300
        /*0144*/ 	.word	0x000000ff
        /*0148*/ 	.word	0x00000068
        /*014c*/ 	.short	0x0100
        /*014e*/ 	.byte	0x08
	.zero		1


	//   ....[14]....
        /*0150*/ 	.word	0x00000580
        /*0154*/ 	.word	0x000000ff
        /*0158*/ 	.word	0x00000080
        /*015c*/ 	.short	0x0100
        /*015e*/ 	.byte	0x06
	.zero		1


	//   ....[15]....
        /*0160*/ 	.word	0x000005e0
        /*0164*/ 	.word	0x000000ff
        /*0168*/ 	.word	0x00000088
        /*016c*/ 	.short	0x0100
        /*016e*/ 	.byte	0x06
	.zero		1


	//   ....[16]....
        /*0170*/ 	.word	0x00001550
        /*0174*/ 	.word	0x000000ff
        /*0178*/ 	.word	0x00000000
        /*017c*/ 	.short	0x010a
        /*017e*/ 	.byte	0x06
	.zero		1


	//   ....[17]....
        /*0180*/ 	.word	0x00001590
        /*0184*/ 	.word	0x000000ff
        /*0188*/ 	.word	0x00000000
        /*018c*/ 	.short	0x010a
        /*018e*/ 	.byte	0x06
	.zero		1


	//   ....[18]....
        /*0190*/ 	.word	0x00001f80
        /*0194*/ 	.word	0x000000ff
        /*0198*/ 	.word	0x00000000
        /*019c*/ 	.short	0x010a
        /*019e*/ 	.byte	0x0c
	.zero		1


	//   ....[19]....
        /*01a0*/ 	.word	0x00001fc0
        /*01a4*/ 	.word	0x000000ff
        /*01a8*/ 	.word	0x00000000
        /*01ac*/ 	.short	0x010a
        /*01ae*/ 	.byte	0x0c
	.zero		1


	//   ....[20]....
        /*01b0*/ 	.word	0x000026b0
        /*01b4*/ 	.word	0x000000ff
        /*01b8*/ 	.word	0x00000000
        /*01bc*/ 	.short	0x0101
        /*01be*/ 	.byte	0x08
	.zero		1


	//   ....[21]....
        /*01c0*/ 	.word	0x00002d20
        /*01c4*/ 	.word	0x000000ff
        /*01c8*/ 	.word	0x00000000
        /*01cc*/ 	.short	0x0101
        /*01ce*/ 	.byte	0x06
	.zero		1


	//   ....[22]....
        /*01d0*/ 	.word	0x000086d0
        /*01d4*/ 	.word	0x00000013
        /*01d8*/ 	.word	0x00000038
        /*01dc*/ 	.short	0x010a
        /*01de*/ 	.byte	0x3f
	.zero		1


	//   ....[23]....
        /*01e0*/ 	.word	0x00008a90
        /*01e4*/ 	.word	0x00000008
        /*01e8*/ 	.word	0x00000088
        /*01ec*/ 	.short	0x0101
        /*01ee*/ 	.byte	0x3f
	.zero		1


	//   ....[24]....
        /*01f0*/ 	.word	0x00009180
        /*01f4*/ 	.word	0x00000006
        /*01f8*/ 	.word	0x00000000
        /*01fc*/ 	.short	0x010a
        /*01fe*/ 	.byte	0x3f
	.zero		1


	//   ....[25]....
        /*0200*/ 	.word	0x00009200
        /*0204*/ 	.word	0x00000007
        /*0208*/ 	.word	0x00000000
        /*020c*/ 	.short	0x010a
        /*020e*/ 	.byte	0x3f
	.zero		1


	//   ....[26]....
        /*0210*/ 	.word	0x00009290
        /*0214*/ 	.word	0x00000006
        /*0218*/ 	.word	0x00000000
        /*021c*/ 	.short	0x010a
        /*021e*/ 	.byte	0x3f
	.zero		1


	//   ....[27]....
        /*0220*/ 	.word	0x00009320
        /*0224*/ 	.word	0x00000009
        /*0228*/ 	.word	0x00000000
        /*022c*/ 	.short	0x010a
        /*022e*/ 	.byte	0x3f
	.zero		1


	//   ....[28]....
        /*0230*/ 	.word	0x000093b0
        /*0234*/ 	.word	0x0000000a
        /*0238*/ 	.word	0x00000000
        /*023c*/ 	.short	0x010a
        /*023e*/ 	.byte	0x3f
	.zero		1


	//   ....[29]....
        /*0240*/ 	.word	0x00009440
        /*0244*/ 	.word	0x0000000b
        /*0248*/ 	.word	0x00000000
        /*024c*/ 	.short	0x010a
        /*024e*/ 	.byte	0x3f
	.zero		1


	//   ....[30]....
        /*0250*/ 	.word	0x000094d0
        /*0254*/ 	.word	0x00000003
        /*0258*/ 	.word	0x00000000
        /*025c*/ 	.short	0x010a
        /*025e*/ 	.byte	0x3f
	.zero		1


	//   ....[31]....
        /*0260*/ 	.word	0x00009540
        /*0264*/ 	.word	0x0000000b
        /*0268*/ 	.word	0x00000000
        /*026c*/ 	.short	0x010a
        /*026e*/ 	.byte	0x3f
	.zero		1


	//   ....[32]....
        /*0270*/ 	.word	0x000095a0
        /*0274*/ 	.word	0x0000008c
        /*0278*/ 	.word	0x00000000
        /*027c*/ 	.short	0x010a
        /*027e*/ 	.byte	0x3f
	.zero		1


	//   ....[33]....
        /*0280*/ 	.word	0x00009670
        /*0284*/ 	.word	0x00000013
        /*0288*/ 	.word	0x00000038
        /*028c*/ 	.short	0x010a
        /*028e*/ 	.byte	0x3f
	.zero		1


	//   ....[34]....
        /*0290*/ 	.word	0x00009750
        /*0294*/ 	.word	0x00000006
        /*0298*/ 	.word	0x00000000
        /*029c*/ 	.short	0x010a
        /*029e*/ 	.byte	0x3f
	.zero		1


	//   ....[35]....
        /*02a0*/ 	.word	0x000097a0
        /*02a4*/ 	.word	0x00000007
        /*02a8*/ 	.word	0x00000000
        /*02ac*/ 	.short	0x010a
        /*02ae*/ 	.byte	0x3f
	.zero		1


	//   ....[36]....
        /*02b0*/ 	.word	0x000097f0
        /*02b4*/ 	.word	0x00000006
        /*02b8*/ 	.word	0x00000000
        /*02bc*/ 	.short	0x010a
        /*02be*/ 	.byte	0x3f
	.zero		1


	//   ....[37]....
        /*02c0*/ 	.word	0x00009840
        /*02c4*/ 	.word	0x00000009
        /*02c8*/ 	.word	0x00000000
        /*02cc*/ 	.short	0x010a
        /*02ce*/ 	.byte	0x3f
	.zero		1


	//   ....[38]....
        /*02d0*/ 	.word	0x00009890
        /*02d4*/ 	.word	0x0000000a
        /*02d8*/ 	.word	0x00000000
        /*02dc*/ 	.short	0x010a
        /*02de*/ 	.byte	0x3f
	.zero		1


	//   ....[39]....
        /*02e0*/ 	.word	0x000098e0
        /*02e4*/ 	.word	0x0000000b
        /*02e8*/ 	.word	0x00000000
        /*02ec*/ 	.short	0x010a
        /*02ee*/ 	.byte	0x3f
	.zero		1


	//----- nvinfo : EIATTR_NUM_MBARRIERS
	.align		4
.L_28:
        /*02f0*/ 	.byte	0x03, 0x38
        /*02f2*/ 	.short	0x0010


	//----- nvinfo : EIATTR_EXIT_INSTR_OFFSETS
	.align		4
        /*02f4*/ 	.byte	0x04, 0x1c
        /*02f6*/ 	.short	(.L_30 - .L_29)


	//   ....[0]....
.L_29:
        /*02f8*/ 	.word	0x00000630


	//   ....[1]....
        /*02fc*/ 	.word	0x00000ef0


	//   ....[2]....
        /*0300*/ 	.word	0x00007d40


	//   ....[3]....
        /*0304*/ 	.word	0x00008370


	//   ....[4]....
        /*0308*/ 	.word	0x00009520


	//----- nvinfo : EIATTR_MAX_THREADS
	.align		4
.L_30:
        /*030c*/ 	.byte	0x04, 0x05
        /*030e*/ 	.short	(.L_32 - .L_31)
.L_31:
        /*0310*/ 	.word	0x00000180
        /*0314*/ 	.word	0x00000001
        /*0318*/ 	.word	0x00000001


	//----- nvinfo : EIATTR_CRS_STACK_SIZE
	.align		4
.L_32:
        /*031c*/ 	.byte	0x04, 0x1e
        /*031e*/ 	.short	(.L_34 - .L_33)
.L_33:
        /*0320*/ 	.word	0x00000000


	//----- nvinfo : EIATTR_CBANK_PARAM_SIZE
	.align		4
.L_34:
        /*0324*/ 	.byte	0x03, 0x19
        /*0326*/ 	.short	0x0470


	//----- nvinfo : EIATTR_PARAM_CBANK
	.align		4
        /*0328*/ 	.byte	0x04, 0x0a
        /*032a*/ 	.short	(.L_36 - .L_35)
	.align		4
.L_35:
        /*032c*/ 	.word	index@(.nv.constant0._ZN7cutlass13device_kernelINS_4gemm6kernel13GemmUniversalIN4cute5tupleIJiiiiEEENS1_10collective13CollectiveMmaINS1_37MainloopSm90TmaGmmaWarpSpecializedFP8ILi7ENS5_IJNS4_1CILi1EEESB_SB_EEENS1_35KernelTmaWarpSpecializedCooperativeEEENS5_IJNSA_ILi128EEESF_SF_EEENS_12float_e5m2_tENS5_IJlSB_lEEESH_SI_NS4_8TiledMMAINS4_8MMA_AtomIJNS4_4SM904GMMA31MMA_64x128x32_F32E5M2E5M2_SS_TNILNSM_7ScaleInE1ELSO_1EEEEEENS4_6LayoutINS5_IJNSA_ILi2EEESB_SB_EEENS5_IJSB_NSA_ILi0EEESU_EEEEENS5_IJNS4_10UnderscoreESX_SX_EEEEENS4_13SM90_TMA_LOADENS4_14ComposedLayoutINS4_7SwizzleILi3ELi4ELi3EEENS4_18smem_ptr_flag_bitsILi8EEENSR_INS5_IJNSA_ILi8EEESF_EEENS5_IJSF_SB_EEEEEEEvNS4_8identityES10_S1A_vS1B_EENS_8epilogue10collective6detail29Sm90TmaWarpSpecializedAdapterINS1E_15DefaultEpilogueISH_SI_SI_NS1D_6thread17LinearCombinationISH_Li1EffLNS1I_9ScaleType4KindE0ELNS_15FloatRoundStyleE2ESH_EENS1_15EpilogueDefaultEEEEEvvEEEEvNT_6ParamsE)
        /*0330*/ 	.short	0x0210
        /*0332*/ 	.short	0x0470


	//----- nvinfo : EIATTR_SW_WAR
	.align		4
.L_36:
        /*0334*/ 	.byte	0x04, 0x36
        /*0336*/ 	.short	(.L_38 - .L_37)
.L_37:
        /*0338*/ 	.word	0x00000008
.L_38:


//--------------------- .nv.callgraph             --------------------------
	.section	.nv.callgraph,"",@"SHT_CUDA_CALLGRAPH"
	.align	4
	.sectionentsize	8
	.align		4
        /*0000*/ 	.word	0x00000000
	.align		4
        /*0004*/ 	.word	0xffffffff
	.align		4
        /*0008*/ 	.word	0x00000000
	.align		4
        /*000c*/ 	.word	0xfffffffe
	.align		4
        /*0010*/ 	.word	0x00000000
	.align		4
        /*0014*/ 	.word	0xfffffffd
	.align		4
        /*0018*/ 	.word	0x00000000
	.align		4
        /*001c*/ 	.word	0xfffffffc


//--------------------- .nv.constant4             --------------------------
	.section	.nv.constant4,"a",@progbits
	.align	8
	.align		8
.nv.constant4:
        /*0000*/ 	.dword	_ZN39_INTERNAL_02580716_4_k_cu_7d8f8ec7_41544cuda3std3__45__cpo5beginE
	.align		8
        /*0008*/ 	.dword	_ZN39_INTERNAL_02580716_4_k_cu_7d8f8ec7_41544cuda3std3__45__cpo3endE
	.align		8
        /*0010*/ 	.dword	_ZN39_INTERNAL_02580716_4_k_cu_7d8f8ec7_41544cuda3std3__45__cpo6cbeginE
	.align		8
        /*0018*/ 	.dword	_ZN39_INTERNAL_02580716_4_k_cu_7d8f8ec7_41544cuda3std3__45__cpo4cendE
	.align		8
        /*0020*/ 	.dword	_ZN39_INTERNAL_02580716_4_k_cu_7d8f8ec7_41544cuda3std3__441_GLOBAL__N__02580716_4_k_cu_7d8f8ec7_41546ignoreE
	.align		8
        /*0028*/ 	.dword	_ZN39_INTERNAL_02580716_4_k_cu_7d8f8ec7_41544cuda3std3__419piecewise_constructE
	.align		8
        /*0030*/ 	.dword	_ZN39_INTERNAL_02580716_4_k_cu_7d8f8ec7_41544cuda3std3__48in_placeE
	.align		8
        /*0038*/ 	.dword	_ZN39_INTERNAL_02580716_4_k_cu_7d8f8ec7_41544cuda3std6ranges3__45__cpo4swapE
	.align		8
        /*0040*/ 	.dword	_ZN39_INTERNAL_02580716_4_k_cu_7d8f8ec7_41544cuda3std6ranges3__45__cpo9iter_moveE
	.align		8
        /*0048*/ 	.dword	_ZN39_INTERNAL_02580716_4_k_cu_7d8f8ec7_41544cute7productE
	.align		8
        /*0050*/ 	.dword	_ZN39_INTERNAL_02580716_4_k_cu_7d8f8ec7_41544cute1_E


//--------------------- .text._ZN7cutlass13device_kernelINS_4gemm6kernel13GemmUniversalIN4cute5tupleIJiiiiEEENS1_10collective13CollectiveMmaINS1_37MainloopSm90TmaGmmaWarpSpecializedFP8ILi7ENS5_IJNS4_1CILi1EEESB_SB_EEENS1_35KernelTmaWarpSpecializedCooperativeEEENS5_IJNSA_ILi128EEESF_SF_EEENS_12float_e5m2_tENS5_IJlSB_lEEESH_SI_NS4_8TiledMMAINS4_8MMA_AtomIJNS4_4SM904GMMA31MMA_64x128x32_F32E5M2E5M2_SS_TNILNSM_7ScaleInE1ELSO_1EEEEEENS4_6LayoutINS5_IJNSA_ILi2EEESB_SB_EEENS5_IJSB_NSA_ILi0EEESU_EEEEENS5_IJNS4_10UnderscoreESX_SX_EEEEENS4_13SM90_TMA_LOADENS4_14ComposedLayoutINS4_7SwizzleILi3ELi4ELi3EEENS4_18smem_ptr_flag_bitsILi8EEENSR_INS5_IJNSA_ILi8EEESF_EEENS5_IJSF_SB_EEEEEEEvNS4_8identityES10_S1A_vS1B_EENS_8epilogue10collective6detail29Sm90TmaWarpSpecializedAdapterINS1E_15DefaultEpilogueISH_SI_SI_NS1D_6thread17LinearCombinationISH_Li1EffLNS1I_9ScaleType4KindE0ELNS_15FloatRoundStyleE2ESH_EENS1_15EpilogueDefaultEEEEEvvEEEEvNT_6ParamsE --------------------------
	.section	.text._ZN7cutlass13device_kernelINS_4gemm6kernel13GemmUniversalIN4cute5tupleIJiiiiEEENS1_10collective13CollectiveMmaINS1_37MainloopSm90TmaGmmaWarpSpecializedFP8ILi7ENS5_IJNS4_1CILi1EEESB_SB_EEENS1_35KernelTmaWarpSpecializedCooperativeEEENS5_IJNSA_ILi128EEESF_SF_EEENS_12float_e5m2_tENS5_IJlSB_lEEESH_SI_NS4_8TiledMMAINS4_8MMA_AtomIJNS4_4SM904GMMA31MMA_64x128x32_F32E5M2E5M2_SS_TNILNSM_7ScaleInE1ELSO_1EEEEEENS4_6LayoutINS5_IJNSA_ILi2EEESB_SB_EEENS5_IJSB_NSA_ILi0EEESU_EEEEENS5_IJNS4_10UnderscoreESX_SX_EEEEENS4_13SM90_TMA_LOADENS4_14ComposedLayoutINS4_7SwizzleILi3ELi4ELi3EEENS4_18smem_ptr_flag_bitsILi8EEENSR_INS5_IJNSA_ILi8EEESF_EEENS5_IJSF_SB_EEEEEEEvNS4_8identityES10_S1A_vS1B_EENS_8epilogue10collective6detail29Sm90TmaWarpSpecializedAdapterINS1E_15DefaultEpilogueISH_SI_SI_NS1D_6thread17LinearCombinationISH_Li1EffLNS1I_9ScaleType4KindE0ELNS_15FloatRoundStyleE2ESH_EENS1_15EpilogueDefaultEEEEEvvEEEEvNT_6ParamsE,"ax",@progbits
	.align	128
.text._ZN7cutlass13device_kernelINS_4gemm6kernel13GemmUniversalIN4cute5tupleIJiiiiEEENS1_10collective13CollectiveMmaINS1_37MainloopSm90TmaGmmaWarpSpecializedFP8ILi7ENS5_IJNS4_1CILi1EEESB_SB_EEENS1_35KernelTmaWarpSpecializedCooperativeEEENS5_IJNSA_ILi128EEESF_SF_EEENS_12float_e5m2_tENS5_IJlSB_lEEESH_SI_NS4_8TiledMMAINS4_8MMA_AtomIJNS4_4SM904GMMA31MMA_64x128x32_F32E5M2E5M2_SS_TNILNSM_7ScaleInE1ELSO_1EEEEEENS4_6LayoutINS5_IJNSA_ILi2EEESB_SB_EEENS5_IJSB_NSA_ILi0EEESU_EEEEENS5_IJNS4_10UnderscoreESX_SX_EEEEENS4_13SM90_TMA_LOADENS4_14ComposedLayoutINS4_7SwizzleILi3ELi4ELi3EEENS4_18smem_ptr_flag_bitsILi8EEENSR_INS5_IJNSA_ILi8EEESF_EEENS5_IJSF_SB_EEEEEEEvNS4_8identityES10_S1A_vS1B_EENS_8epilogue10collective6detail29Sm90TmaWarpSpecializedAdapterINS1E_15DefaultEpilogueISH_SI_SI_NS1D_6thread17LinearCombinationISH_Li1EffLNS1I_9ScaleType4KindE0ELNS_15FloatRoundStyleE2ESH_EENS1_15EpilogueDefaultEEEEEvvEEEEvNT_6ParamsE:
        .type           _ZN7cutlass13device_kernelINS_4gemm6kernel13GemmUniversalIN4cute5tupleIJiiiiEEENS1_10collective13CollectiveMmaINS1_37MainloopSm90TmaGmmaWarpSpecializedFP8ILi7ENS5_IJNS4_1CILi1EEESB_SB_EEENS1_35KernelTmaWarpSpecializedCooperativeEEENS5_IJNSA_ILi128EEESF_SF_EEENS_12float_e5m2_tENS5_IJlSB_lEEESH_SI_NS4_8TiledMMAINS4_8MMA_AtomIJNS4_4SM904GMMA31MMA_64x128x32_F32E5M2E5M2_SS_TNILNSM_7ScaleInE1ELSO_1EEEEEENS4_6LayoutINS5_IJNSA_ILi2EEESB_SB_EEENS5_IJSB_NSA_ILi0EEESU_EEEEENS5_IJNS4_10UnderscoreESX_SX_EEEEENS4_13SM90_TMA_LOADENS4_14ComposedLayoutINS4_7SwizzleILi3ELi4ELi3EEENS4_18smem_ptr_flag_bitsILi8EEENSR_INS5_IJNSA_ILi8EEESF_EEENS5_IJSF_SB_EEEEEEEvNS4_8identityES10_S1A_vS1B_EENS_8epilogue10collective6detail29Sm90TmaWarpSpecializedAdapterINS1E_15DefaultEpilogueISH_SI_SI_NS1D_6thread17LinearCombinationISH_Li1EffLNS1I_9ScaleType4KindE0ELNS_15FloatRoundStyleE2ESH_EENS1_15EpilogueDefaultEEEEEvvEEEEvNT_6ParamsE,@function
        .size           _ZN7cutlass13device_kernelINS_4gemm6kernel13GemmUniversalIN4cute5tupleIJiiiiEEENS1_10collective13CollectiveMmaINS1_37MainloopSm90TmaGmmaWarpSpecializedFP8ILi7ENS5_IJNS4_1CILi1EEESB_SB_EEENS1_35KernelTmaWarpSpecializedCooperativeEEENS5_IJNSA_ILi128EEESF_SF_EEENS_12float_e5m2_tENS5_IJlSB_lEEESH_SI_NS4_8TiledMMAINS4_8MMA_AtomIJNS4_4SM904GMMA31MMA_64x128x32_F32E5M2E5M2_SS_TNILNSM_7ScaleInE1ELSO_1EEEEEENS4_6LayoutINS5_IJNSA_ILi2EEESB_SB_EEENS5_IJSB_NSA_ILi0EEESU_EEEEENS5_IJNS4_10UnderscoreESX_SX_EEEEENS4_13SM90_TMA_LOADENS4_14ComposedLayoutINS4_7SwizzleILi3ELi4ELi3EEENS4_18smem_ptr_flag_bitsILi8EEENSR_INS5_IJNSA_ILi8EEESF_EEENS5_IJSF_SB_EEEEEEEvNS4_8identityES10_S1A_vS1B_EENS_8epilogue10collective6detail29Sm90TmaWarpSpecializedAdapterINS1E_15DefaultEpilogueISH_SI_SI_NS1D_6thread17LinearCombinationISH_Li1EffLNS1I_9ScaleType4KindE0ELNS_15FloatRoundStyleE2ESH_EENS1_15EpilogueDefaultEEEEEvvEEEEvNT_6ParamsE,(.L_x_207 - _ZN7cutlass13device_kernelINS_4gemm6kernel13GemmUniversalIN4cute5tupleIJiiiiEEENS1_10collective13CollectiveMmaINS1_37MainloopSm90TmaGmmaWarpSpecializedFP8ILi7ENS5_IJNS4_1CILi1EEESB_SB_EEENS1_35KernelTmaWarpSpecializedCooperativeEEENS5_IJNSA_ILi128EEESF_SF_EEENS_12float_e5m2_tENS5_IJlSB_lEEESH_SI_NS4_8TiledMMAINS4_8MMA_AtomIJNS4_4SM904GMMA31MMA_64x128x32_F32E5M2E5M2_SS_TNILNSM_7ScaleInE1ELSO_1EEEEEENS4_6LayoutINS5_IJNSA_ILi2EEESB_SB_EEENS5_IJSB_NSA_ILi0EEESU_EEEEENS5_IJNS4_10UnderscoreESX_SX_EEEEENS4_13SM90_TMA_LOADENS4_14ComposedLayoutINS4_7SwizzleILi3ELi4ELi3EEENS4_18smem_ptr_flag_bitsILi8EEENSR_INS5_IJNSA_ILi8EEESF_EEENS5_IJSF_SB_EEEEEEEvNS4_8identityES10_S1A_vS1B_EENS_8epilogue10collective6detail29Sm90TmaWarpSpecializedAdapterINS1E_15DefaultEpilogueISH_SI_SI_NS1D_6thread17LinearCombinationISH_Li1EffLNS1I_9ScaleType4KindE0ELNS_15FloatRoundStyleE2ESH_EENS1_15EpilogueDefaultEEEEEvvEEEEvNT_6ParamsE)
        .other          _ZN7cutlass13device_kernelINS_4gemm6kernel13GemmUniversalIN4cute5tupleIJiiiiEEENS1_10collective13CollectiveMmaINS1_37MainloopSm90TmaGmmaWarpSpecializedFP8ILi7ENS5_IJNS4_1CILi1EEESB_SB_EEENS1_35KernelTmaWarpSpecializedCooperativeEEENS5_IJNSA_ILi128EEESF_SF_EEENS_12float_e5m2_tENS5_IJlSB_lEEESH_SI_NS4_8TiledMMAINS4_8MMA_AtomIJNS4_4SM904GMMA31MMA_64x128x32_F32E5M2E5M2_SS_TNILNSM_7ScaleInE1ELSO_1EEEEEENS4_6LayoutINS5_IJNSA_ILi2EEESB_SB_EEENS5_IJSB_NSA_ILi0EEESU_EEEEENS5_IJNS4_10UnderscoreESX_SX_EEEEENS4_13SM90_TMA_LOADENS4_14ComposedLayoutINS4_7SwizzleILi3ELi4ELi3EEENS4_18smem_ptr_flag_bitsILi8EEENSR_INS5_IJNSA_ILi8EEESF_EEENS5_IJSF_SB_EEEEEEEvNS4_8identityES10_S1A_vS1B_EENS_8epilogue10collective6detail29Sm90TmaWarpSpecializedAdapterINS1E_15DefaultEpilogueISH_SI_SI_NS1D_6thread17LinearCombinationISH_Li1EffLNS1I_9ScaleType4KindE0ELNS_15FloatRoundStyleE2ESH_EENS1_15EpilogueDefaultEEEEEvvEEEEvNT_6ParamsE,@"STO_CUDA_ENTRY STV_DEFAULT"
_ZN7cutlass13device_kernelINS_4gemm6kernel13GemmUniversalIN4cute5tupleIJiiiiEEENS1_10collective13CollectiveMmaINS1_37MainloopSm90TmaGmmaWarpSpecializedFP8ILi7ENS5_IJNS4_1CILi1EEESB_SB_EEENS1_35KernelTmaWarpSpecializedCooperativeEEENS5_IJNSA_ILi128EEESF_SF_EEENS_12float_e5m2_tENS5_IJlSB_lEEESH_SI_NS4_8TiledMMAINS4_8MMA_AtomIJNS4_4SM904GMMA31MMA_64x128x32_F32E5M2E5M2_SS_TNILNSM_7ScaleInE1ELSO_1EEEEEENS4_6LayoutINS5_IJNSA_ILi2EEESB_SB_EEENS5_IJSB_NSA_ILi0EEESU_EEEEENS5_IJNS4_10UnderscoreESX_SX_EEEEENS4_13SM90_TMA_LOADENS4_14ComposedLayoutINS4_7SwizzleILi3ELi4ELi3EEENS4_18smem_ptr_flag_bitsILi8EEENSR_INS5_IJNSA_ILi8EEESF_EEENS5_IJSF_SB_EEEEEEEvNS4_8identityES10_S1A_vS1B_EENS_8epilogue10collective6detail29Sm90TmaWarpSpecializedAdapterINS1E_15DefaultEpilogueISH_SI_SI_NS1D_6thread17LinearCombinationISH_Li1EffLNS1I_9ScaleType4KindE0ELNS_15FloatRoundStyleE2ESH_EENS1_15EpilogueDefaultEEEEEvvEEEEvNT_6ParamsE:
[----:B------:R-:W-:Y:S01]  /*0000*/  LDC R1, c[0x0][0x28] ;  /* 0x00000a00ff017b82 */ /* 0x000fe20000000800 */
[----:B------:R-:W0:Y:S01]  /*0010*/  S2R R0, SR_TID.X ;  /* 0x0000000000007919 */ /* 0x000e220000002100 */
[----:B------:R-:W-:Y:S01]  /*0020*/  ELECT P0, URZ, PT ;  /* 0x00000000003f782f */ /* 0x000fe20003800000 */
[----:B------:R-:W-:Y:S01]  /*0030*/  BSSY B0, `(.L_x_0) ;  /* 0x000000f000007945 */ /* 0x000fe20003800000 */
[--C-:B0-----:R-:W-:Y:S02]  /*0040*/  SHF.R.U32.HI R2, RZ, 0x5, R0.reuse ;  /* 0x00000005ff027819 */ /* 0x101fe40000011600 */
[----:B------:R-:W-:-:S03]  /*0050*/  SHF.R.U32.HI R3, RZ, 0x7, R0 ;  /* 0x00000007ff037819 */ /* 0x000fc60000011600 */
[----:B------:R-:W0:Y:S04]  /*0060*/  SHFL.IDX PT, R5, R2, RZ, 0x1f ;  /* 0x00001fff02057589 */ /* 0x000e2800000e0000 */
[----:B------:R1:W2:Y:S01]  /*0070*/  SHFL.IDX PT, R6, R3, RZ, 0x1f ;  /* 0x00001fff03067589 */ /* 0x0002a200000e0000 */
[----:B0-----:R-:W-:-:S13]  /*0080*/  ISETP.NE.OR P0, PT, R5, RZ, !P0 ;  /* 0x000000ff0500720c */ /* 0x001fda0004705670 */
[----:B-12---:R-:W-:Y:S05]  /*0090*/  @P0 BRA `(.L_x_1) ;  /* 0x0000000000200947 */ /* 0x006fea0003800000 */
[----:B------:R-:W-:Y:S02]  /*00a0*/  ULDC.64 UR4, c[0x0][0x198] ;  /* 0x0000660000047ab9 */ /* 0x000fe40000000a00 */
[----:B------:R-:W-:Y:S02]  /*00b0*/  UIADD3 UR6, UP0, UR4, 0xf0, URZ ;  /* 0x000000f004067890 */ /* 0x000fe4000ff1e03f */
[----:B------:R-:W-:Y:S02]  /*00c0*/  UIADD3 UR4, UP1, UR4, 0x1f0, URZ ;  /* 0x000001f004047890 */ /* 0x000fe4000ff3e03f */
[----:B------:R-:W-:Y:S02]  /*00d0*/  UIADD3.X UR7, URZ, UR5, URZ, UP0, !UPT ;  /* 0x000000053f077290 */ /* 0x000fe400087fe43f */
[----:B------:R-:W-:-:S07]  /*00e0*/  UIADD3.X UR5, URZ, UR5, URZ, UP1, !UPT ;  /* 0x000000053f057290 */ /* 0x000fce0008ffe43f */
[----:B------:R0:W-:Y:S02]  /*00f0*/  UTMACCTL.PF [UR6] ;  /* 0x00000000060079b9 */ /* 0x0001e40008040000 */
[----:B------:R0:W-:Y:S02]  /*0100*/  UTMACCTL.PF [UR4] ;  /* 0x00000000040079b9 */ /* 0x0001e40008040000 */
[----:B0-----:R-:W-:Y:S01]  /*0110*/  NOP ;  /* 0x0000000000007918 */ /* 0x001fe20000000000 */
.L_x_1:
[----:B------:R-:W-:Y:S05]  /*0120*/  BSYNC B0 ;  /* 0x0000000000007941 */ /* 0x000fea0003800000 */
.L_x_0:
[----:B------:R-:W0:Y:S02]  /*0130*/  SHFL.IDX PT, R3, R2, RZ, 0x1f ;  /* 0x00001fff02037589 */ /* 0x000e2400000e0000 */
[----:B0-----:R-:W-:-:S13]  /*0140*/  ISETP.NE.AND P0, PT, R3, RZ, PT ;  /* 0x000000ff0300720c */ /* 0x001fda0003f05270 */
[----:B------:R-:W-:Y:S05]  /*0150*/  @P0 BRA `(.L_x_2) ;  /* 0x0000000000700947 */ /* 0x000fea0003800000 */
[----:B------:R-:W0:Y:S01]  /*0160*/  S2UR UR8, SR_CgaCtaId ;  /* 0x00000000000879c3 */ /* 0x000e220000008800 */
[----:B------:R-:W-:Y:S01]  /*0170*/  UMOV UR4, 0x400 ;  /* 0x0000040000047882 */ /* 0x000fe20000000000 */
[----:B------:R-:W-:Y:S01]  /*0180*/  UMOV UR5, 0x1 ;  /* 0x0000000100057882 */ /* 0x000fe20000000000 */
[----:B------:R-:W-:Y:S01]  /*0190*/  UMOV UR6, 0x100 ;  /* 0x0000010000067882 */ /* 0x000fe20000000000 */
[----:B------:R-:W-:Y:S01]  /*01a0*/  ELECT P0, URZ, PT ;  /* 0x00000000003f782f */ /* 0x000fe20003800000 */
[----:B------:R-:W-:-:S04]  /*01b0*/  UIADD3 UR6, -UR6, 0x100000, URZ ;  /* 0x0010000006067890 */ /* 0x000fc8000fffe13f */
[----:B------:R-:W-:Y:S02]  /*01c0*/  USHF.L.U32 UR7, UR6, 0xb, URZ ;  /* 0x0000000b06077899 */ /* 0x000fe4000800063f */
[----:B------:R-:W-:Y:S02]  /*01d0*/  USHF.L.U32 UR6, UR6, 0x1, URZ ;  /* 0x0000000106067899 */ /* 0x000fe4000800063f */
[----:B0-----:R-:W-:Y:S02]  /*01e0*/  ULEA UR8, UR8, UR4, 0x18 ;  /* 0x0000000408087291 */ /* 0x001fe4000f8ec03f */
[----:B------:R-:W-:-:S04]  /*01f0*/  UIADD3 UR4, -UR5, 0x100000, URZ ;  /* 0x0010000005047890 */ /* 0x000fc8000fffe13f */
[----:B------:R-:W-:Y:S02]  /*0200*/  USHF.L.U32 UR5, UR4, 0xb, URZ ;  /* 0x0000000b04057899 */ /* 0x000fe4000800063f */
[----:B------:R-:W-:Y:S01]  /*0210*/  USHF.L.U32 UR4, UR4, 0x1, URZ ;  /* 0x0000000104047899 */ /* 0x000fe2000800063f */
[----:B------:R-:W0:Y:S11]  /*0220*/  FENCE.VIEW.ASYNC.S ;  /* 0x00000000000073c6 */ /* 0x000e360000000000 */
[----:B0-----:R0:W1:Y:S01]  /*0230*/  SYNCS.EXCH.64 URZ, [UR8], UR4 ;  /* 0x00000004083f75b2 */ /* 0x0010620008000100 */
[----:B------:R0:W2:Y:S01]  /*0240*/  SYNCS.EXCH.64 URZ, [UR8+0x38], UR6 ;  /* 0x00003806083f75b2 */ /* 0x0000a20008000100 */
[----:B------:R0:W3:Y:S01]  /*0250*/  SYNCS.EXCH.64 URZ, [UR8+0x8], UR4 ;  /* 0x00000804083f75b2 */ /* 0x0000e20008000100 */
[----:B------:R0:W4:Y:S01]  /*0260*/  SYNCS.EXCH.64 URZ, [UR8+0x40], UR6 ;  /* 0x00004006083f75b2 */ /* 0x0001220008000100 */
[----:B------:R0:W0:Y:S01]  /*0270*/  SYNCS.EXCH.64 URZ, [UR8+0x10], UR4 ;  /* 0x00001004083f75b2 */ /* 0x0000220008000100 */
        /* <DEDUP_REMOVED lines=9> */
[----:B------:R-:W-:Y:S01]  /*0310*/  NOP ;  /* 0x0000000000007918 */ /* 0x000fe20000000000 */
.L_x_2:
[----:B------:R-:W5:Y:S01]  /*0320*/  SHFL.IDX PT, R2, R2, RZ, 0x1f ;  /* 0x00001fff02027589 */ /* 0x000f6200000e0000 */
[----:B------:R-:W1:Y:S01]  /*0330*/  LDC R3, c[0x0][0x65c] ;  /* 0x00019700ff037b82 */ /* 0x000e620000000800 */
[----:B------:R-:W-:Y:S02]  /*0340*/  ELECT P0, URZ, PT ;  /* 0x00000000003f782f */ /* 0x000fe40003800000 */
[----:B------:R-:W-:Y:S01]  /*0350*/  SHF.R.S32.HI R4, RZ, 0x1f, R5 ;  /* 0x0000001fff047819 */ /* 0x000fe20000011405 */
[----:B------:R-:W2:Y:S01]  /*0360*/  S2R R10, SR_CTAID.Y ;  /* 0x00000000000a7919 */ /* 0x000ea20000002600 */
[----:B0-----:R-:W-:Y:S01]  /*0370*/  UMOV UR4, 0x20 ;  /* 0x0000002000047882 */ /* 0x001fe20000000000 */
[C---:B------:R-:W-:Y:S01]  /*0380*/  ISETP.NE.AND P3, PT, R6.reuse, RZ, PT ;  /* 0x000000ff0600720c */ /* 0x040fe20003f65270 */
[----:B------:R-:W-:Y:S01]  /*0390*/  VIADD R11, R6, 0xffffffff ;  /* 0xffffffff060b7836 */ /* 0x000fe20000000000 */
[----:B------:R-:W0:Y:S01]  /*03a0*/  S2R R8, SR_CTAID.X ;  /* 0x0000000000087919 */ /* 0x000e220000002500 */
[----:B------:R-:W-:Y:S01]  /*03b0*/  LEA.HI R4, R4, R5, RZ, 0x2 ;  /* 0x0000000504047211 */ /* 0x000fe200078f10ff */
[----:B------:R-:W-:Y:S01]  /*03c0*/  NOP ;  /* 0x0000000000007918 */ /* 0x000fe20000000000 */
[----:B------:R-:W-:Y:S01]  /*03d0*/  NOP ;  /* 0x0000000000007918 */ /* 0x000fe20000000000 */
[----:B------:R-:W-:-:S02]  /*03e0*/  ISETP.GE.U32.AND P1, PT, R11, 0x2, PT ;  /* 0x000000020b00780c */ /* 0x000fc40003f26070 */
[----:B------:R-:W-:-:S05]  /*03f0*/  LOP3.LUT R4, R4, 0xfffffffc, RZ, 0xc0, !PT ;  /* 0xfffffffc04047812 */ /* 0x000fca00078ec0ff */
[----:B------:R-:W-:Y:S01]  /*0400*/  IMAD.IADD R5, R5, 0x1, -R4 ;  /* 0x0000000105057824 */ /* 0x000fe200078e0a04 */
[----:B-----5:R-:W-:Y:S02]  /*0410*/  ISETP.NE.OR P0, PT, R2, RZ, !P0 ;  /* 0x000000ff0200720c */ /* 0x020fe40004705670 */
[----:B-1----:R-:W-:-:S11]  /*0420*/  ISETP.NE.AND P2, PT, R3, 0x1, PT ;  /* 0x000000010300780c */ /* 0x002fd60003f45270 */
[----:B------:R-:W-:Y:S01]  /*0430*/  VOTEU.ALL UP0, P0 ;  /* 0x00000000003f7886 */ /* 0x000fe20000000000 */
[----:B------:R-:W-:Y:S01]  /*0440*/  VOTEU.ALL UP1, P0 ;  /* 0x00000000003f7886 */ /* 0x000fe20000020000 */
[----:B------:R-:W0:Y:S01]  /*0450*/  @P2 LDC R9, c[0x0][0x10] ;  /* 0x00000400ff092b82 */ /* 0x000e220000000800 */
[----:B--2---:R-:W-:Y:S02]  /*0460*/  @P2 IMAD.MOV.U32 R2, RZ, RZ, R10 ;  /* 0x000000ffff022224 */ /* 0x004fe400078e000a */
[----:B------:R-:W-:Y:S01]  /*0470*/  @!UP0 UMOV UR6, 0x400 ;  /* 0x0000040000068882 */ /* 0x000fe20000000000 */
[----:B------:R-:W-:-:S04]  /*0480*/  @!UP0 UIADD3 UR4, -UR4, 0x100000, URZ ;  /* 0x0010000004048890 */ /* 0x000fc8000fffe13f */
[----:B------:R-:W-:Y:S02]  /*0490*/  @!UP0 USHF.L.U32 UR5, UR4, 0xb, URZ ;  /* 0x0000000b04058899 */ /* 0x000fe4000800063f */
[----:B------:R-:W-:Y:S01]  /*04a0*/  @!UP0 USHF.L.U32 UR4, UR4, 0x1, URZ ;  /* 0x0000000104048899 */ /* 0x000fe2000800063f */
[----:B------:R-:W-:Y:S02]  /*04b0*/  @P2 IMAD.MOV.U32 R3, RZ, RZ, RZ ;  /* 0x000000ffff032224 */ /* 0x000fe400078e00ff */
[----:B------:R-:W-:Y:S01]  /*04c0*/  @P2 IMAD.MOV.U32 R13, RZ, RZ, RZ ;  /* 0x000000ffff0d2224 */ /* 0x000fe200078e00ff */
[----:B------:R-:W1:Y:S08]  /*04d0*/  @!UP0 S2UR UR7, SR_CgaCtaId ;  /* 0x00000000000789c3 */ /* 0x000e700000008800 */
[----:B------:R-:W2:Y:S01]  /*04e0*/  @!P2 LDC R7, c[0x0][0xc] ;  /* 0x00000300ff07ab82 */ /* 0x000ea20000000800 */
[----:B0-----:R-:W-:-:S04]  /*04f0*/  @P2 IMAD.WIDE.U32 R2, R8, R9, R2 ;  /* 0x0000000908022225 */ /* 0x001fc800078e0002 */
[----:B------:R-:W-:Y:S02]  /*0500*/  IMAD.MOV.U32 R9, RZ, RZ, RZ ;  /* 0x000000ffff097224 */ /* 0x000fe400078e00ff */
[----:B------:R-:W-:Y:S01]  /*0510*/  @P2 IMAD.IADD R3, R3, 0x1, R13 ;  /* 0x0000000103032824 */ /* 0x000fe200078e020d */
[----:B-1----:R-:W-:Y:S01]  /*0520*/  @!UP0 ULEA UR6, UR7, UR6, 0x18 ;  /* 0x0000000607068291 */ /* 0x002fe2000f8ec03f */
[----:B------:R-:W-:Y:S01]  /*0530*/  VOTEU.ALL UP0, P0 ;  /* 0x00000000003f7886 */ /* 0x000fe20000000000 */
[----:B------:R-:W-:-:S04]  /*0540*/  ISETP.NE.AND P0, PT, R5, 0x3, PT ;  /* 0x000000030500780c */ /* 0x000fc80003f05270 */
[----:B------:R-:W-:-:S04]  /*0550*/  ISETP.EQ.OR P0, PT, R5, RZ, !P0 ;  /* 0x000000ff0500720c */ /* 0x000fc80004702670 */
[----:B------:R-:W-:Y:S01]  /*0560*/  ISETP.EQ.AND P0, PT, R6, RZ, P0 ;  /* 0x000000ff0600720c */ /* 0x000fe20000702270 */
[----:B------:R-:W0:Y:S02]  /*0570*/  FENCE.VIEW.ASYNC.S ;  /* 0x00000000000073c6 */ /* 0x000e240000000000 */
[----:B0-----:R0:W3:Y:S01]  /*0580*/  @!UP0 SYNCS.EXCH.64 URZ, [UR6+0x80], UR4 ;  /* 0x00008004063f85b2 */ /* 0x0010e20008000100 */
[----:B--2---:R-:W-:Y:S01]  /*0590*/  @!P2 IMAD.WIDE.U32 R6, R7, R10, R8 ;  /* 0x0000000a0706a225 */ /* 0x004fe200078e0008 */
[----:B------:R-:W-:-:S03]  /*05a0*/  SEL R4, RZ, 0x1, !P0 ;  /* 0x00000001ff047807 */ /* 0x000fc60004000000 */
[----:B------:R-:W-:Y:S02]  /*05b0*/  @!P2 IMAD.MOV.U32 R2, RZ, RZ, R6 ;  /* 0x000000ffff02a224 */ /* 0x000fe400078e0006 */
[----:B------:R-:W-:Y:S01]  /*05c0*/  @!P2 IMAD.MOV.U32 R3, RZ, RZ, R7 ;  /* 0x000000ffff03a224 */ /* 0x000fe200078e0007 */
[----:B------:R-:W-:Y:S01]  /*05d0*/  SEL R4, R4, 0x2, P1 ;  /* 0x0000000204047807 */ /* 0x000fe20000800000 */
[----:B------:R0:W3:Y:S01]  /*05e0*/  @!UP1 SYNCS.EXCH.64 URZ, [UR6+0x88], UR4 ;  /* 0x00008804063f95b2 */ /* 0x0000e20008000100 */
[----:B------:R-:W-:Y:S01]  /*05f0*/  NOP ;  /* 0x0000000000007918 */ /* 0x000fe20000000000 */
[----:B---34-:R-:W-:Y:S06]  /*0600*/  BAR.SYNC.DEFER_BLOCKING 0x0 ;  /* 0x0000000000007b1d */ /* 0x018fec0000010000 */
[----:B------:R-:W-:Y:S05]  /*0610*/  @!P3 BRA `(.L_x_3) ;  /* 0x0000007400ccb947 */ /* 0x000fea0003800000 */
[----:B------:R-:W-:-:S13]  /*0620*/  ISETP.GT.U32.AND P0, PT, R11, 0x1, PT ;  /* 0x000000010b00780c */ /* 0x000fda0003f04070 */
[----:B0-----:R-:W-:Y:S05]  /*0630*/  @P0 EXIT ;  /* 0x000000000000094d */ /* 0x001fea0003800000 */
[----:B------:R-:W-:Y:S01]  /*0640*/  ULDC.64 UR4, c[0x0][0x650] ;  /* 0x0001940000047ab9 */ /* 0x000fe20000000a00 */
[----:B------:R-:W-:Y:S01]  /*0650*/  PRMT R12, RZ, 0x7610, R12 ;  /* 0x00007610ff0c7816 */ /* 0x000fe2000000000c */
[----:B------:R-:W-:Y:S01]  /*0660*/  IMAD.MOV.U32 R6, RZ, RZ, -0x1 ;  /* 0xffffffffff067424 */ /* 0x000fe200078e00ff */
[----:B------:R-:W-:Y:S01]  /*0670*/  ISETP.GE.U32.AND P0, PT, R2, UR4, PT ;  /* 0x0000000402007c0c */ /* 0x000fe2000bf06070 */
[----:B------:R-:W-:Y:S02]  /*0680*/  IMAD.MOV.U32 R7, RZ, RZ, -0x1 ;  /* 0xffffffffff077424 */ /* 0x000fe400078e00ff */
[----:B------:R-:W-:Y:S01]  /*0690*/  IMAD.MOV.U32 R5, RZ, RZ, -0x1 ;  /* 0xffffffffff057424 */ /* 0x000fe200078e00ff */
[----:B------:R-:W-:-:S13]  /*06a0*/  ISETP.GE.U32.AND.EX P0, PT, R3, UR5, PT, P0 ;  /* 0x0000000503007c0c */ /* 0x000fda000bf06100 */
[----:B------:R-:W-:Y:S05]  /*06b0*/  @P0 BRA `(.L_x_4) ;  /* 0x00000004005c0947 */ /* 0x000fea0003800000 */
[----:B------:R-:W0:Y:S01]  /*06c0*/  LDC.64 R16, c[0x0][0x628] ;  /* 0x00018a00ff107b82 */ /* 0x000e220000000a00 */
[----:B------:R-:W-:Y:S02]  /*06d0*/  IMAD.MOV.U32 R6, RZ, RZ, R2 ;  /* 0x000000ffff067224 */ /* 0x000fe400078e0002 */
[----:B------:R-:W-:-:S05]  /*06e0*/  IMAD.MOV.U32 R7, RZ, RZ, R3 ;  /* 0x000000ffff077224 */ /* 0x000fca00078e0003 */
[----:B------:R-:W1:Y:S08]  /*06f0*/  LDC R18, c[0x0][0x630] ;  /* 0x00018c00ff127b82 */ /* 0x000e700000000800 */
[----:B------:R-:W2:Y:S01]  /*0700*/  LDC.64 R20, c[0x0][0x620] ;  /* 0x00018800ff147b82 */ /* 0x000ea20000000a00 */
[----:B0-----:R-:W-:-:S04]  /*0710*/  ISETP.NE.U32.AND P0, PT, R16, RZ, PT ;  /* 0x000000ff1000720c */ /* 0x001fc80003f05070 */
[----:B------:R-:W-:-:S13]  /*0720*/  ISETP.NE.AND.EX P0, PT, R17, RZ, PT, P0 ;  /* 0x000000ff1100720c */ /* 0x000fda0003f05300 */
[----:B-12---:R-:W-:Y:S05]  /*0730*/  @!P0 BRA `(.L_x_5) ;  /* 0x0000000000288947 */ /* 0x006fea0003800000 */
[----:B------:R-:W0:Y:S02]  /*0740*/  LDC R5, c[0x0][0x634] ;  /* 0x00018d00ff057b82 */ /* 0x000e240000000800 */
[----:B0-----:R-:W-:-:S05]  /*0750*/  IADD3 R5, P0, R2, R5, RZ ;  /* 0x0000000502057210 */ /* 0x001fca0007f1e0ff */
[----:B------:R-:W-:-:S04]  /*0760*/  IMAD.X R11, RZ, RZ, R3, P0 ;  /* 0x000000ffff0b7224 */ /* 0x000fc800000e0603 */
[----:B------:R-:W-:-:S04]  /*0770*/  IMAD.WIDE.U32 R6, R11, R16, RZ ;  /* 0x000000100b067225 */ /* 0x000fc800078e00ff */
[----:B------:R-:W-:-:S04]  /*0780*/  IMAD.WIDE.U32 R12, P0, R5, R17, R6 ;  /* 0x00000011050c7225 */ /* 0x000fc80007800006 */
[----:B------:R-:W-:-:S04]  /*0790*/  IMAD.WIDE.U32 R6, R5, R16, RZ ;  /* 0x0000001005067225 */ /* 0x000fc800078e00ff */
[----:B------:R-:W-:Y:S01]  /*07a0*/  IMAD.X R15, RZ, RZ, RZ, P0 ;  /* 0x000000ffff0f7224 */ /* 0x000fe200000e06ff */
[----:B------:R-:W-:Y:S01]  /*07b0*/  IADD3 RZ, P0, R7, R12, RZ ;  /* 0x0000000c07ff7210 */ /* 0x000fe20007f1e0ff */
[----:B------:R-:W-:-:S04]  /*07c0*/  IMAD.MOV.U32 R14, RZ, RZ, R13 ;  /* 0x000000ffff0e7224 */ /* 0x000fc800078e000d */
[----:B------:R-:W-:-:S08]  /*07d0*/  IMAD.WIDE.U32.X R6, R11, R17, R14, P0 ;  /* 0x000000110b067225 */ /* 0x000fd000000e040e */
.L_x_5:
[--C-:B------:R-:W-:Y:S01]  /*07e0*/  SHF.R.U64 R26, R6, R18, R7.reuse ;  /* 0x00000012061a7219 */ /* 0x100fe20000001207 */
[----:B------:R-:W0:Y:S01]  /*07f0*/  LDC.64 R22, c[0x0][0x640] ;  /* 0x00019000ff167b82 */ /* 0x000e220000000a00 */
[----:B------:R-:W-:Y:S01]  /*0800*/  I2FP.F32.U32 R5, R8 ;  /* 0x0000000800057245 */ /* 0x000fe20000201000 */
[----:B------:R-:W-:Y:S01]  /*0810*/  ULDC UR4, c[0x0][0x150] ;  /* 0x0000540000047ab9 */ /* 0x000fe20000000800 */
[----:B------:R-:W-:Y:S02]  /*0820*/  SHF.R.U32.HI R6, RZ, R18, R7 ;  /* 0x00000012ff067219 */ /* 0x000fe40000011607 */
[----:B------:R-:W-:Y:S01]  /*0830*/  IADD3 R11, P0, RZ, -R26, RZ ;  /* 0x8000001aff0b7210 */ /* 0x000fe20007f1e0ff */
[----:B------:R-:W-:Y:S01]  /*0840*/  FMUL R5, R5, UR4 ;  /* 0x0000000405057c20 */ /* 0x000fe20008400000 */
[----:B------:R-:W-:Y:S01]  /*0850*/  ULDC UR4, c[0x0][0x154] ;  /* 0x0000550000047ab9 */ /* 0x000fe20000000800 */
[----:B------:R-:W1:Y:S02]  /*0860*/  LDC R14, c[0x0][0x618] ;  /* 0x00018600ff0e7b82 */ /* 0x000e640000000800 */
[----:B------:R-:W-:-:S02]  /*0870*/  IMAD.X R13, RZ, RZ, ~R6, P0 ;  /* 0x000000ffff0d7224 */ /* 0x000fc400000e0e06 */
[----:B------:R-:W2:Y:S01]  /*0880*/  F2I.U32.TRUNC.NTZ R5, R5 ;  /* 0x0000000500057305 */ /* 0x000ea2000020f000 */
[----:B------:R-:W-:-:S03]  /*0890*/  IMAD.WIDE.U32 R6, R11, R20, R2 ;  /* 0x000000140b067225 */ /* 0x000fc600078e0002 */
[----:B------:R-:W3:Y:S01]  /*08a0*/  LDC R9, c[0x0][0x144] ;  /* 0x00005100ff097b82 */ /* 0x000ee20000000800 */
[----:B------:R-:W-:-:S04]  /*08b0*/  IMAD R12, R13, R20, RZ ;  /* 0x000000140d0c7224 */ /* 0x000fc800078e02ff */
[----:B------:R-:W-:Y:S02]  /*08c0*/  IMAD R11, R11, R21, R12 ;  /* 0x000000150b0b7224 */ /* 0x000fe400078e020c */
[----:B------:R-:W-:Y:S01]  /*08d0*/  IMAD.MOV.U32 R12, RZ, RZ, 0x1 ;  /* 0x00000001ff0c7424 */ /* 0x000fe200078e00ff */
[----:B------:R-:W4:Y:S01]  /*08e0*/  LDC R18, c[0x0][0x608] ;  /* 0x00018200ff127b82 */ /* 0x000f220000000800 */
[----:B------:R-:W-:Y:S01]  /*08f0*/  IMAD.IADD R11, R7, 0x1, R11 ;  /* 0x00000001070b7824 */ /* 0x000fe200078e020b */
[----:B0-----:R-:W-:Y:S01]  /*0900*/  ISETP.NE.U32.AND P0, PT, R22, RZ, PT ;  /* 0x000000ff1600720c */ /* 0x001fe20003f05070 */
[----:B--2---:R-:W-:-:S03]  /*0910*/  IMAD.MOV R7, RZ, RZ, -R5 ;  /* 0x000000ffff077224 */ /* 0x004fc600078e0a05 */
[----:B------:R-:W-:Y:S02]  /*0920*/  ISETP.NE.AND.EX P0, PT, R23, RZ, PT, P0 ;  /* 0x000000ff1700720c */ /* 0x000fe40003f05300 */
[----:B------:R-:W0:Y:S01]  /*0930*/  LDC R13, c[0x0][0x658] ;  /* 0x00019600ff0d7b82 */ /* 0x000e220000000800 */
[--C-:B-1----:R-:W-:Y:S02]  /*0940*/  SHF.R.U64 R16, R6, R14, R11.reuse ;  /* 0x0000000e06107219 */ /* 0x102fe4000000120b */
[----:B------:R-:W-:Y:S02]  /*0950*/  I2FP.F32.U32 R6, R10 ;  /* 0x0000000a00067245 */ /* 0x000fe40000201000 */
[----:B------:R-:W-:-:S03]  /*0960*/  SHF.R.U32.HI R11, RZ, R14, R11 ;  /* 0x0000000eff0b7219 */ /* 0x000fc6000001160b */
[----:B------:R-:W1:Y:S01]  /*0970*/  LDC R17, c[0x0][0x148] ;  /* 0x00005200ff117b82 */ /* 0x000e620000000800 */
[----:B---3--:R-:W-:Y:S02]  /*0980*/  IMAD R5, R9, R7, R8 ;  /* 0x0000000709057224 */ /* 0x008fe400078e0208 */
[----:B------:R-:W-:Y:S01]  /*0990*/  FMUL R7, R6, UR4 ;  /* 0x0000000406077c20 */ /* 0x000fe20008400000 */
[----:B------:R-:W-:-:S03]  /*09a0*/  IMAD.MOV.U32 R6, RZ, RZ, -0x1 ;  /* 0xffffffffff067424 */ /* 0x000fc600078e00ff */
[----:B------:R2:W3:Y:S01]  /*09b0*/  F2I.U32.TRUNC.NTZ R15, R7 ;  /* 0x00000007000f7305 */ /* 0x0004e2000020f000 */
[----:B------:R-:W1:Y:S01]  /*09c0*/  LDC R21, c[0x0][0x600] ;  /* 0x00018000ff157b82 */ /* 0x000e620000000800 */
[-CC-:B----4-:R-:W-:Y:S02]  /*09d0*/  SHF.R.U64 R27, R16, R18.reuse, R11.reuse ;  /* 0x00000012101b7219 */ /* 0x190fe4000000120b */
[----:B------:R-:W-:-:S05]  /*09e0*/  SHF.R.U32.HI R8, RZ, R18, R11 ;  /* 0x00000012ff087219 */ /* 0x000fca000001160b */
[----:B------:R-:W4:Y:S01]  /*09f0*/  LDC R20, c[0x0][0x648] ;  /* 0x00019200ff147b82 */ /* 0x000f220000000800 */
[-CC-:B0-----:R-:W-:Y:S02]  /*0a00*/  SHF.R.U64 R18, R27, R13.reuse, R8.reuse ;  /* 0x0000000d1b127219 */ /* 0x181fe40000001208 */
[-C--:B------:R-:W-:Y:S02]  /*0a10*/  SHF.L.U32 R6, R6, R13.reuse, RZ ;  /* 0x0000000d06067219 */ /* 0x080fe400000006ff */
[-C--:B------:R-:W-:Y:S02]  /*0a20*/  SHF.R.U32.HI R8, RZ, R13.reuse, R8 ;  /* 0x0000000dff087219 */ /* 0x080fe40000011608 */
[----:B------:R-:W-:Y:S01]  /*0a30*/  LOP3.LUT R14, RZ, R6, RZ, 0x33, !PT ;  /* 0x00000006ff0e7212 */ /* 0x000fe200078e33ff */
[----:B------:R-:W0:Y:S01]  /*0a40*/  LDC R25, c[0x0][0x638] ;  /* 0x00018e00ff197b82 */ /* 0x000e220000000800 */
[----:B------:R-:W-:Y:S01]  /*0a50*/  SHF.L.U32 R11, R12, R13, RZ ;  /* 0x0000000d0c0b7219 */ /* 0x000fe200000006ff */
[----:B------:R-:W-:-:S02]  /*0a60*/  IMAD.MOV.U32 R6, RZ, RZ, R18 ;  /* 0x000000ffff067224 */ /* 0x000fc400078e0012 */
[----:B--2---:R-:W-:-:S04]  /*0a70*/  IMAD.MOV.U32 R7, RZ, RZ, R8 ;  /* 0x000000ffff077224 */ /* 0x004fc800078e0008 */
[----:B------:R-:W2:Y:S01]  /*0a80*/  LDC R24, c[0x0][0x610] ;  /* 0x00018400ff187b82 */ /* 0x000ea20000000800 */
[----:B---3--:R-:W-:Y:S05]  /*0a90*/  @!P0 BRA `(.L_x_6) ;  /* 0x0000000000288947 */ /* 0x008fea0003800000 */
[----:B------:R-:W3:Y:S02]  /*0aa0*/  LDC R13, c[0x0][0x64c] ;  /* 0x00019300ff0d7b82 */ /* 0x000ee40000000800 */
[----:B---3--:R-:W-:-:S05]  /*0ab0*/  IADD3 R13, P0, R18, R13, RZ ;  /* 0x0000000d120d7210 */ /* 0x008fca0007f1e0ff */
        /* <DEDUP_REMOVED lines=8> */
.L_x_6:
[----:B----4-:R-:W-:Y:S01]  /*0b40*/  SHF.R.U64 R6, R6, R20, R7 ;  /* 0x0000001406067219 */ /* 0x010fe20000001207 */
[----:B-1----:R-:W-:Y:S01]  /*0b50*/  VIADD R7, R21, 0xffffffff ;  /* 0xffffffff15077836 */ /* 0x002fe20000000000 */
[----:B------:R-:W-:Y:S01]  /*0b60*/  LOP3.LUT R14, R27, R14, RZ, 0xc0, !PT ;  /* 0x0000000e1b0e7212 */ /* 0x000fe200078ec0ff */
[----:B------:R-:W-:Y:S02]  /*0b70*/  IMAD.MOV R15, RZ, RZ, -R15 ;  /* 0x000000ffff0f7224 */ /* 0x000fe400078e0a0f */
[----:B------:R-:W-:Y:S01]  /*0b80*/  IMAD.MOV R8, RZ, RZ, -R6 ;  /* 0x000000ffff087224 */ /* 0x000fe200078e0a06 */
[----:B------:R-:W-:Y:S01]  /*0b90*/  LOP3.LUT R7, R16, R7, RZ, 0xc0, !PT ;  /* 0x0000000710077212 */ /* 0x000fe200078ec0ff */
[----:B------:R-:W-:Y:S02]  /*0ba0*/  IMAD R14, R11, R6, R14 ;  /* 0x000000060b0e7224 */ /* 0x000fe400078e020e */
[----:B------:R-:W-:Y:S02]  /*0bb0*/  @P2 IMAD R5, R17, R15, R10 ;  /* 0x0000000f11052224 */ /* 0x000fe400078e020a */
[----:B0-----:R-:W-:-:S02]  /*0bc0*/  IMAD R6, R8, R25, R18 ;  /* 0x0000001908067224 */ /* 0x001fc400078e0212 */
[----:B--2---:R-:W-:Y:S02]  /*0bd0*/  IMAD R5, R14, R24, R5 ;  /* 0x000000180e057224 */ /* 0x004fe400078e0205 */
[----:B------:R-:W-:Y:S02]  /*0be0*/  IMAD R6, R6, R21, R7 ;  /* 0x0000001506067224 */ /* 0x000fe400078e0207 */
[----:B------:R-:W-:-:S03]  /*0bf0*/  IMAD.MOV.U32 R12, RZ, RZ, 0x1 ;  /* 0x00000001ff0c7424 */ /* 0x000fc600078e00ff */
[----:B------:R-:W-:Y:S02]  /*0c00*/  SEL R7, R6, R5, !P2 ;  /* 0x0000000506077207 */ /* 0x000fe40005000000 */
[----:B------:R-:W-:Y:S01]  /*0c10*/  SEL R6, R5, R6, !P2 ;  /* 0x0000000605067207 */ /* 0x000fe20005000000 */
[----:B------:R-:W-:-:S07]  /*0c20*/  IMAD.MOV.U32 R5, RZ, RZ, R26 ;  /* 0x000000ffff057224 */ /* 0x000fce00078e001a */
.L_x_4:
[----:B------:R-:W-:-:S08]  /*0c30*/  NOP ;  /* 0x0000000000007918 */ /* 0x000fd00000000000 */
[----:B------:R-:W0:Y:S02]  /*0c40*/  USETMAXREG.TRY_ALLOC.CTAPOOL UP0, 0xe8 ;  /* 0x000000e8000079c8 */ /* 0x000e240008000600 */
[----:B0-----:R-:W-:-:S13]  /*0c50*/  PLOP3.LUT P0, PT, PT, PT, UP0, 0x80, 0x0 ;  /* 0x000000000000781c */ /* 0x001fda0003f0f008 */
[----:B------:R-:W-:Y:S05]  /*0c60*/  @!P0 BRA `(.L_x_4) ;  /* 0xfffffffc00f08947 */ /* 0x000fea000383ffff */
[----:B------:R-:W-:Y:S01]  /*0c70*/  ULDC.64 UR4, c[0x0][0x598] ;  /* 0x0001660000047ab9 */ /* 0x000fe20000000a00 */
[----:B------:R-:W-:Y:S01]  /*0c80*/  ULDC.64 UR16, c[0x0][0x208] ;  /* 0x0000820000107ab9 */ /* 0x000fe20000000a00 */
[----:B------:R-:W-:-:S04]  /*0c90*/  ISETP.NE.U32.AND P0, PT, RZ, UR4, PT ;  /* 0x00000004ff007c0c */ /* 0x000fc8000bf05070 */
[----:B------:R-:W-:-:S13]  /*0ca0*/  ISETP.NE.AND.EX P0, PT, RZ, UR5, PT, P0 ;  /* 0x00000005ff007c0c */ /* 0x000fda000bf05300 */
[----:B------:R-:W-:Y:S05]  /*0cb0*/  @!P0 BRA `(.L_x_7) ;  /* 0x00000000001c8947 */ /* 0x000fea0003800000 */
[----:B------:R-:W0:Y:S02]  /*0cc0*/  LDC.64 R8, c[0x0][0x598] ;  /* 0x00016600ff087b82 */ /* 0x000e240000000a00 */
[----:B0-----:R-:W2:Y:S02]  /*0cd0*/  LDG.E.64 R8, desc[UR16][R8.64] ;  /* 0x0000001008087981 */ /* 0x001ea4000c1e1b00 */
[----:B--2---:R-:W-:-:S04]  /*0ce0*/  ISETP.NE.U32.AND P0, PT, R8, RZ, PT ;  /* 0x000000ff0800720c */ /* 0x004fc80003f05070 */
[----:B------:R-:W-:-:S13]  /*0cf0*/  ISETP.NE.AND.EX P0, PT, R9, RZ, PT, P0 ;  /* 0x000000ff0900720c */ /* 0x000fda0003f05300 */
[----:B------:R-:W-:Y:S05]  /*0d00*/  @!P0 BRA `(.L_x_7) ;  /* 0x0000000000088947 */ /* 0x000fea0003800000 */
[----:B------:R0:W5:Y:S01]  /*0d10*/  LD.E R8, desc[UR16][R8.64] ;  /* 0x0000001008087980 */ /* 0x000162000c101900 */
[----:B------:R-:W-:Y:S05]  /*0d20*/  BRA `(.L_x_8) ;  /* 0x0000000000207947 */ /* 0x000fea0003800000 */
.L_x_7:
[----:B------:R-:W-:Y:S02]  /*0d30*/  ULDC.64 UR4, c[0x0][0x588] ;  /* 0x0001620000047ab9 */ /* 0x000fe40000000a00 */
[----:B------:R-:W-:-:S04]  /*0d40*/  ISETP.NE.U32.AND P0, PT, RZ, UR4, PT ;  /* 0x00000004ff007c0c */ /* 0x000fc8000bf05070 */
[----:B------:R-:W-:-:S13]  /*0d50*/  ISETP.NE.AND.EX P0, PT, RZ, UR5, PT, P0 ;  /* 0x00000005ff007c0c */ /* 0x000fda000bf05300 */
[----:B------:R-:W-:Y:S05]  /*0d60*/  @!P0 BRA `(.L_x_9) ;  /* 0x00000000000c8947 */ /* 0x000fea0003800000 */
[----:B------:R-:W0:Y:S02]  /*0d70*/  LDC.64 R8, c[0x0][0x588] ;  /* 0x00016200ff087b82 */ /* 0x000e240000000a00 */
[----:B0-----:R1:W5:Y:S01]  /*0d80*/  LDG.E R8, desc[UR16][R8.64] ;  /* 0x0000001008087981 */ /* 0x001362000c1e1900 */
[----:B------:R-:W-:Y:S05]  /*0d90*/  BRA `(.L_x_8) ;  /* 0x0000000000047947 */ /* 0x000fea0003800000 */
.L_x_9:
[----:B------:R-:W2:Y:S02]  /*0da0*/  LDC R8, c[0x0][0x580] ;  /* 0x00016000ff087b82 */ /* 0x000ea40000000800 */
.L_x_8:
[----:B------:R-:W-:Y:S02]  /*0db0*/  ULDC.64 UR4, c[0x0][0x5a0] ;  /* 0x0001680000047ab9 */ /* 0x000fe40000000a00 */
[----:B------:R-:W-:-:S04]  /*0dc0*/  ISETP.NE.U32.AND P0, PT, RZ, UR4, PT ;  /* 0x00000004ff007c0c */ /* 0x000fc8000bf05070 */
[----:B------:R-:W-:-:S13]  /*0dd0*/  ISETP.NE.AND.EX P0, PT, RZ, UR5, PT, P0 ;  /* 0x00000005ff007c0c */ /* 0x000fda000bf05300 */
[----:B------:R-:W-:Y:S05]  /*0de0*/  @!P0 BRA `(.L_x_10) ;  /* 0x00000000001c8947 */ /* 0x000fea0003800000 */
[----:B------:R-:W3:Y:S02]  /*0df0*/  LDC.64 R10, c[0x0][0x5a0] ;  /* 0x00016800ff0a7b82 */ /* 0x000ee40000000a00 */
[----:B---3--:R-:W3:Y:S02]  /*0e00*/  LDG.E.64 R10, desc[UR16][R10.64] ;  /* 0x000000100a0a7981 */ /* 0x008ee4000c1e1b00 */
[----:B---3--:R-:W-:-:S04]  /*0e10*/  ISETP.NE.U32.AND P0, PT, R10, RZ, PT ;  /* 0x000000ff0a00720c */ /* 0x008fc80003f05070 */
[----:B------:R-:W-:-:S13]  /*0e20*/  ISETP.NE.AND.EX P0, PT, R11, RZ, PT, P0 ;  /* 0x000000ff0b00720c */ /* 0x000fda0003f05300 */
[----:B------:R-:W-:Y:S05]  /*0e30*/  @!P0 BRA `(.L_x_10) ;  /* 0x0000000000088947 */ /* 0x000fea0003800000 */
[----:B01----:R0:W5:Y:S01]  /*0e40*/  LD.E R9, desc[UR16][R10.64] ;  /* 0x000000100a097980 */ /* 0x003162000c101900 */
[----:B------:R-:W-:Y:S05]  /*0e50*/  BRA `(.L_x_11) ;  /* 0x0000000000207947 */ /* 0x000fea0003800000 */
.L_x_10:
[----:B------:R-:W-:Y:S02]  /*0e60*/  ULDC.64 UR4, c[0x0][0x590] ;  /* 0x0001640000047ab9 */ /* 0x000fe40000000a00 */
[----:B------:R-:W-:-:S04]  /*0e70*/  ISETP.NE.U32.AND P0, PT, RZ, UR4, PT ;  /* 0x00000004ff007c0c */ /* 0x000fc8000bf05070 */
[----:B------:R-:W-:-:S13]  /*0e80*/  ISETP.NE.AND.EX P0, PT, RZ, UR5, PT, P0 ;  /* 0x00000005ff007c0c */ /* 0x000fda000bf05300 */
[----:B------:R-:W-:Y:S05]  /*0e90*/  @!P0 BRA `(.L_x_12) ;  /* 0x00000000000c8947 */ /* 0x000fea0003800000 */
[----:B------:R-:W0:Y:S02]  /*0ea0*/  LDC.64 R10, c[0x0][0x590] ;  /* 0x00016400ff0a7b82 */ /* 0x000e240000000a00 */
[----:B01----:R1:W5:Y:S01]  /*0eb0*/  LDG.E R9, desc[UR16][R10.64] ;  /* 0x000000100a097981 */ /* 0x003362000c1e1900 */
[----:B------:R-:W-:Y:S05]  /*0ec0*/  BRA `(.L_x_11) ;  /* 0x0000000000047947 */ /* 0x000fea0003800000 */
.L_x_12:
[----:B01----:R-:W3:Y:S02]  /*0ed0*/  LDC R9, c[0x0][0x584] ;  /* 0x00016100ff097b82 */ /* 0x003ee40000000800 */
.L_x_11:
[----:B------:R-:W-:-:S13]  /*0ee0*/  LOP3.LUT P0, RZ, R12, 0xff, RZ, 0xc0, !PT ;  /* 0x000000ff0cff7812 */ /* 0x000fda000780c0ff */
[----:B------:R-:W-:Y:S05]  /*0ef0*/  @!P0 EXIT ;  /* 0x000000000000894d */ /* 0x000fea0003800000 */
[----:B------:R-:W-:Y:S01]  /*0f00*/  ULDC UR4, c[0x0][0x28c] ;  /* 0x0000a30000047ab9 */ /* 0x000fe20000000800 */
[----:B------:R-:W-:Y:S01]  /*0f10*/  LOP3.LUT R138, R4, 0x1, RZ, 0xfc, !PT ;  /* 0x00000001048a7812 */ /* 0x000fe200078efcff */
[----:B------:R-:W-:-:S04]  /*0f20*/  UIADD3 UR4, UR4, 0x7f, URZ ;  /* 0x0000007f04047890 */ /* 0x000fc8000fffe03f */
[----:B------:R-:W-:-:S04]  /*0f30*/  USHF.R.S32.HI UR5, URZ, 0x1f, UR4 ;  /* 0x0000001f3f057899 */ /* 0x000fc80008011404 */
[----:B------:R-:W-:-:S03]  /*0f40*/  ULEA.HI UR5, UR5, UR4, URZ, 0x7 ;  /* 0x0000000405057291 */ /* 0x000fc6000f8f383f */
[----:B------:R-:W-:Y:S01]  /*0f50*/  UMOV UR4, URZ ;  /* 0x0000003f00047c82 */ /* 0x000fe20008000000 */
[----:B------:R-:W-:-:S03]  /*0f60*/  USHF.R.S32.HI UR9, URZ, 0x7, UR5 ;  /* 0x000000073f097899 */ /* 0x000fc60008011405 */
[----:B------:R-:W-:-:S09]  /*0f70*/  UMOV UR5, URZ ;  /* 0x0000003f00057c82 */ /* 0x000fd20008000000 */
.L_x_165:
[----:B01----:R-:W-:Y:S01]  /*0f80*/  LOP3.LUT R10, R0, 0x80, RZ, 0xc0, !PT ;  /* 0x00000080000a7812 */ /* 0x003fe200078ec0ff */
[----:B------:R-:W0:Y:S01]  /*0f90*/  S2UR UR13, SR_CgaCtaId ;  /* 0x00000000000d79c3 */ /* 0x000e220000008800 */
[----:B------:R-:W-:Y:S01]  /*0fa0*/  UMOV UR12, 0x400 ;  /* 0x00000400000c7882 */ /* 0x000fe20000000000 */
[----:B------:R-:W-:Y:S01]  /*0fb0*/  UMOV UR6, URZ ;  /* 0x0000003f00067c82 */ /* 0x000fe20008000000 */
[----:B------:R-:W-:Y:S01]  /*0fc0*/  SHF.R.U32.HI R10, RZ, 0x7, R10 ;  /* 0x00000007ff0a7819 */ /* 0x000fe2000001160a */
[----:B------:R-:W-:Y:S01]  /*0fd0*/  UMOV UR7, URZ ;  /* 0x0000003f00077c82 */ /* 0x000fe20008000000 */
[----:B------:R-:W-:Y:S01]  /*0fe0*/  UMOV UR18, UR5 ;  /* 0x0000000500127c82 */ /* 0x000fe20008000000 */
[----:B------:R-:W-:Y:S02]  /*0ff0*/  CS2R R14, SRZ ;  /* 0x00000000000e7805 */ /* 0x000fe4000001ff00 */
[----:B------:R-:W-:Y:S01]  /*1000*/  CS2R R12, SRZ ;  /* 0x00000000000c7805 */ /* 0x000fe2000001ff00 */
[----:B------:R-:W1:Y:S01]  /*1010*/  LDC R11, c[0x0][0x28c] ;  /* 0x0000a300ff0b7b82 */ /* 0x000e620000000800 */
[----:B------:R-:W4:Y:S01]  /*1020*/  SHFL.IDX PT, R10, R10, RZ, 0x1f ;  /* 0x00001fff0a0a7589 */ /* 0x000f2200000e0000 */
[----:B------:R-:W-:-:S02]  /*1030*/  CS2R R16, SRZ ;  /* 0x0000000000107805 */ /* 0x000fc4000001ff00 */
[----:B------:R-:W-:Y:S02]  /*1040*/  CS2R R18, SRZ ;  /* 0x0000000000127805 */ /* 0x000fe4000001ff00 */
[----:B------:R-:W-:Y:S02]  /*1050*/  CS2R R20, SRZ ;  /* 0x0000000000147805 */ /* 0x000fe4000001ff00 */
[----:B------:R-:W-:Y:S02]  /*1060*/  CS2R R22, SRZ ;  /* 0x0000000000167805 */ /* 0x000fe4000001ff00 */
[----:B------:R-:W-:Y:S02]  /*1070*/  CS2R R88, SRZ ;  /* 0x0000000000587805 */ /* 0x000fe4000001ff00 */
[----:B------:R-:W-:Y:S02]  /*1080*/  CS2R R90, SRZ ;  /* 0x00000000005a7805 */ /* 0x000fe4000001ff00 */
        /* <DEDUP_REMOVED lines=16> */
[----:B-1----:R-:W-:Y:S02]  /*1190*/  ISETP.GE.AND P0, PT, R11, 0x1, PT ;  /* 0x000000010b00780c */ /* 0x002fe40003f06270 */
[----:B------:R-:W-:Y:S02]  /*11a0*/  CS2R R124, SRZ ;  /* 0x00000000007c7805 */ /* 0x000fe4000001ff00 */
[----:B----4-:R-:W-:-:S02]  /*11b0*/  R2UR UR8, R10 ;  /* 0x000000000a0872ca */ /* 0x010fc400000e0000 */
[----:B------:R-:W-:Y:S02]  /*11c0*/  CS2R R126, SRZ ;  /* 0x00000000007e7805 */ /* 0x000fe4000001ff00 */
[----:B------:R-:W-:Y:S02]  /*11d0*/  CS2R R128, SRZ ;  /* 0x0000000000807805 */ /* 0x000fe4000001ff00 */
[----:B------:R-:W-:Y:S02]  /*11e0*/  CS2R R130, SRZ ;  /* 0x0000000000827805 */ /* 0x000fe4000001ff00 */
[----:B------:R-:W-:Y:S02]  /*11f0*/  CS2R R132, SRZ ;  /* 0x0000000000847805 */ /* 0x000fe4000001ff00 */
[----:B------:R-:W-:Y:S02]  /*1200*/  CS2R R134, SRZ ;  /* 0x0000000000867805 */ /* 0x000fe4000001ff00 */
[----:B------:R-:W-:Y:S01]  /*1210*/  CS2R R136, SRZ ;  /* 0x0000000000887805 */ /* 0x000fe2000001ff00 */
[----:B------:R-:W-:Y:S01]  /*1220*/  IMAD.MOV.U32 R139, RZ, RZ, RZ ;  /* 0x000000ffff8b7224 */ /* 0x000fe200078e00ff */
[----:B------:R-:W-:Y:S01]  /*1230*/  CS2R R24, SRZ ;  /* 0x0000000000187805 */ /* 0x000fe2000001ff00 */
[----:B------:R-:W-:Y:S01]  /*1240*/  IMAD.MOV.U32 R141, RZ, RZ, RZ ;  /* 0x000000ffff8d7224 */ /* 0x000fe200078e00ff */
[----:B---3--:R-:W-:Y:S01]  /*1250*/  CS2R R26, SRZ ;  /* 0x00000000001a7805 */ /* 0x008fe2000001ff00 */
[----:B------:R-:W-:Y:S01]  /*1260*/  IMAD.U32 R142, RZ, RZ, UR4 ;  /* 0x00000004ff8e7e24 */ /* 0x000fe2000f8e00ff */
[----:B------:R-:W-:Y:S01]  /*1270*/  CS2R R28, SRZ ;  /* 0x00000000001c7805 */ /* 0x000fe2000001ff00 */
[----:B------:R-:W-:Y:S01]  /*1280*/  ULEA.HI UR10, UR8, UR8, URZ, 0x1 ;  /* 0x00000008080a7291 */ /* 0x000fe2000f8f083f */
[----:B------:R-:W-:-:S02]  /*1290*/  CS2R R30, SRZ ;  /* 0x00000000001e7805 */ /* 0x000fc4000001ff00 */
[----:B------:R-:W-:Y:S02]  /*12a0*/  CS2R R32, SRZ ;  /* 0x0000000000207805 */ /* 0x000fe4000001ff00 */
[----:B------:R-:W-:Y:S01]  /*12b0*/  CS2R R34, SRZ ;  /* 0x0000000000227805 */ /* 0x000fe2000001ff00 */
[----:B------:R-:W-:Y:S01]  /*12c0*/  ULOP3.LUT UR11, UR10, 0x7fffe, URZ, 0xc0, !UPT ;  /* 0x0007fffe0a0b7892 */ /* 0x000fe2000f8ec03f */
[----:B------:R-:W-:Y:S01]  /*12d0*/  CS2R R36, SRZ ;  /* 0x0000000000247805 */ /* 0x000fe2000001ff00 */
[----:B0-----:R-:W-:Y:S01]  /*12e0*/  ULEA UR10, UR13, UR12, 0x18 ;  /* 0x0000000c0d0a7291 */ /* 0x001fe2000f8ec03f */
[----:B------:R-:W-:Y:S01]  /*12f0*/  CS2R R38, SRZ ;  /* 0x0000000000267805 */ /* 0x000fe2000001ff00 */
[----:B------:R-:W-:Y:S01]  /*1300*/  UIADD3 UR11, UR8, -UR11, URZ ;  /* 0x8000000b080b7290 */ /* 0x000fe2000fffe03f */
[----:B------:R-:W-:Y:S02]  /*1310*/  CS2R R40, SRZ ;  /* 0x0000000000287805 */ /* 0x000fe4000001ff00 */
[----:B------:R-:W-:Y:S01]  /*1320*/  CS2R R42, SRZ ;  /* 0x00000000002a7805 */ /* 0x000fe2000001ff00 */
[----:B------:R-:W-:Y:S01]  /*1330*/  UMOV UR8, URZ ;  /* 0x0000003f00087c82 */ /* 0x000fe20008000000 */
[----:B------:R-:W-:Y:S01]  /*1340*/  ULEA UR11, UR11, UR10, 0xd ;  /* 0x0000000a0b0b7291 */ /* 0x000fe2000f8e683f */
[----:B------:R-:W-:-:S02]  /*1350*/  CS2R R44, SRZ ;  /* 0x00000000002c7805 */ /* 0x000fc4000001ff00 */
[----:B------:R-:W-:Y:S02]  /*1360*/  CS2R R46, SRZ ;  /* 0x00000000002e7805 */ /* 0x000fe4000001ff00 */
[----:B------:R-:W-:Y:S01]  /*1370*/  CS2R R48, SRZ ;  /* 0x0000000000307805 */ /* 0x000fe2000001ff00 */
[----:B------:R-:W-:Y:S01]  /*1380*/  UIADD3 UR11, UR11, 0x180, URZ ;  /* 0x000001800b0b7890 */ /* 0x000fe2000fffe03f */
[----:B------:R-:W-:Y:S02]  /*1390*/  CS2R R50, SRZ ;  /* 0x0000000000327805 */ /* 0x000fe4000001ff00 */
[----:B------:R-:W-:Y:S02]  /*13a0*/  CS2R R52, SRZ ;  /* 0x0000000000347805 */ /* 0x000fe4000001ff00 */
[----:B------:R-:W-:Y:S01]  /*13b0*/  CS2R R54, SRZ ;  /* 0x0000000000367805 */ /* 0x000fe2000001ff00 */
[----:B------:R-:W-:Y:S01]  /*13c0*/  USHF.R.U32.HI UR11, URZ, 0x4, UR11 ;  /* 0x000000043f0b7899 */ /* 0x000fe2000801160b */
[----:B------:R-:W-:-:S02]  /*13d0*/  CS2R R56, SRZ ;  /* 0x0000000000387805 */ /* 0x000fc4000001ff00 */
[----:B------:R-:W-:Y:S02]  /*13e0*/  CS2R R58, SRZ ;  /* 0x00000000003a7805 */ /* 0x000fe4000001ff00 */
[----:B------:R-:W-:Y:S01]  /*13f0*/  CS2R R60, SRZ ;  /* 0x00000000003c7805 */ /* 0x000fe2000001ff00 */
[----:B------:R-:W-:Y:S01]  /*1400*/  ULOP3.LUT UR11, UR11, 0x3fff, URZ, 0xc0, !UPT ;  /* 0x00003fff0b0b7892 */ /* 0x000fe2000f8ec03f */
        /* <DEDUP_REMOVED lines=12> */
[----:B------:R-:W-:Y:S01]  /*14d0*/  CS2R R86, SRZ ;  /* 0x0000000000567805 */ /* 0x000fe2000001ff00 */
[----:B------:R-:W-:Y:S06]  /*14e0*/  @!P0 BRA `(.L_x_13) ;  /* 0x0000000800608947 */ /* 0x000fec0003800000 */
[----:B------:R-:W-:-:S13]  /*14f0*/  ISETP.NE.AND P1, PT, R138, 0x3, PT ;  /* 0x000000038a00780c */ /* 0x000fda0003f25270 */
[----:B------:R-:W-:Y:S05]  /*1500*/  @!P1 BRA `(.L_x_14) ;  /* 0x0000000000049947 */ /* 0x000fea0003800000 */
[----:B------:R-:W-:Y:S01]  /*1510*/  BPT.TRAP 0x1 ;  /* 0x000000040000795c */ /* 0x000fe20000300000 */
.L_x_14:
[----:B------:R-:W-:Y:S01]  /*1520*/  ULEA UR6, UR5, UR10, 0x3 ;  /* 0x0000000a05067291 */ /* 0x000fe2000f8e183f */
[----:B------:R-:W-:-:S05]  /*1530*/  IMAD.U32 R10, RZ, RZ, UR4 ;  /* 0x00000004ff0a7e24 */ /* 0x000fca000f8e00ff */
[----:B------:R-:W-:-:S04]  /*1540*/  SHF.L.U32 R10, R10, 0x1f, RZ ;  /* 0x0000001f0a0a7819 */ /* 0x000fc800000006ff */
[----:B------:R0:W1:Y:S01]  /*1550*/  SYNCS.PHASECHK.TRANS64.TRYWAIT P0, [UR6], R10 ;  /* 0x0000000aff0075a7 */ /* 0x0000620008000146 */
[----:B------:R-:W-:Y:S05]  /*1560*/  @!P1 BRA `(.L_x_15) ;  /* 0x0000000000049947 */ /* 0x000fea0003800000 */
[----:B------:R-:W-:Y:S01]  /*1570*/  BPT.TRAP 0x1 ;  /* 0x000000040000795c */ /* 0x000fe20000300000 */
.L_x_15:
[----:B-1----:R-:W-:Y:S05]  /*1580*/  @P0 BRA `(.L_x_16) ;  /* 0x0000000000080947 */ /* 0x002fea0003800000 */
[----:B------:R-:W1:Y:S02]  /*1590*/  SYNCS.PHASECHK.TRANS64.TRYWAIT P0, [UR6], R10 ;  /* 0x0000000aff0075a7 */ /* 0x000e640008000146 */
[----:B-1----:R-:W-:Y:S05]  /*15a0*/  @!P0 BRA `(.L_x_17) ;  /* 0x0000007c00e08947 */ /* 0x002fea0003800000 */
.L_x_16:
[----:B------:R-:W-:Y:S01]  /*15b0*/  UIADD3 UR6, UR10, 0x1c180, URZ ;  /* 0x0001c1800a067890 */ /* 0x000fe2000fffe03f */
[----:B------:R-:W-:Y:S01]  /*15c0*/  WARPGROUP.ARRIVE ;  /* 0x00000000000079c5 */ /* 0x000fe20000000000 */
[----:B------:R-:W-:Y:S01]  /*15d0*/  ULOP3.LUT UR8, UR11, 0x10000, URZ, 0xfc, !UPT ;  /* 0x000100000b087892 */ /* 0x000fe2000f8efc3f */
[----:B------:R-:W-:Y:S01]  /*15e0*/  CS2R R14, SRZ ;  /* 0x00000000000e7805 */ /* 0x000fe2000001ff00 */
[----:B------:R-:W-:Y:S01]  /*15f0*/  USHF.R.U32.HI UR6, URZ, 0x4, UR6 ;  /* 0x000000043f067899 */ /* 0x000fe20008011606 */
[----:B------:R-:W-:Y:S01]  /*1600*/  CS2R R12, SRZ ;  /* 0x00000000000c7805 */ /* 0x000fe2000001ff00 */
[----:B------:R-:W-:Y:S01]  /*1610*/  UMOV UR13, 0x40000040 ;  /* 0x40000040000d7882 */ /* 0x000fe20000000000 */
[----:B------:R-:W-:Y:S01]  /*1620*/  UMOV UR15, 0x40000040 ;  /* 0x40000040000f7882 */ /* 0x000fe20000000000 */
[----:B------:R-:W-:Y:S01]  /*1630*/  ULOP3.LUT UR6, UR6, 0x3fff, URZ, 0xc0, !UPT ;  /* 0x00003fff06067892 */ /* 0x000fe2000f8ec03f */
[----:B------:R-:W-:Y:S02]  /*1640*/  CS2R R16, SRZ ;  /* 0x0000000000107805 */ /* 0x000fe4000001ff00 */
[----:B------:R-:W-:-:S02]  /*1650*/  CS2R R18, SRZ ;  /* 0x0000000000127805 */ /* 0x000fc4000001ff00 */
[----:B------:R-:W-:Y:S01]  /*1660*/  CS2R R20, SRZ ;  /* 0x0000000000147805 */ /* 0x000fe2000001ff00 */
[----:B------:R-:W-:Y:S01]  /*1670*/  ULOP3.LUT UR7, UR6, 0x10000, URZ, 0xfc, !UPT ;  /* 0x0001000006077892 */ /* 0x000fe2000f8efc3f */
[----:B------:R-:W-:Y:S01]  /*1680*/  CS2R R22, SRZ ;  /* 0x0000000000167805 */ /* 0x000fe2000001ff00 */
[----:B------:R-:W-:Y:S01]  /*1690*/  ULEA UR6, UR5, UR8, 0xa ;  /* 0x0000000805067291 */ /* 0x000fe2000f8e503f */
[----:B------:R-:W-:Y:S01]  /*16a0*/  CS2R R88, SRZ ;  /* 0x0000000000587805 */ /* 0x000fe2000001ff00 */
[----:B------:R-:W-:Y:S01]  /*16b0*/  ULEA UR7, UR5, UR7, 0xa ;  /* 0x0000000705077291 */ /* 0x000fe2000f8e503f */
[----:B------:R-:W-:Y:S02]  /*16c0*/  CS2R R90, SRZ ;  /* 0x00000000005a7805 */ /* 0x000fe4000001ff00 */
[----:B------:R-:W-:Y:S02]  /*16d0*/  CS2R R92, SRZ ;  /* 0x00000000005c7805 */ /* 0x000fe4000001ff00 */
[----:B------:R-:W-:-:S02]  /*16e0*/  CS2R R94, SRZ ;  /* 0x00000000005e7805 */ /* 0x000fc4000001ff00 */
[----:B------:R-:W-:Y:S01]  /*16f0*/  CS2R R96, SRZ ;  /* 0x0000000000607805 */ /* 0x000fe2000001ff00 */
[----:B------:R-:W-:Y:S01]  /*1700*/  UMOV UR12, UR6 ;  /* 0x00000006000c7c82 */ /* 0x000fe20008000000 */
[----:B------:R-:W-:Y:S01]  /*1710*/  CS2R R98, SRZ ;  /* 0x0000000000627805 */ /* 0x000fe2000001ff00 */
[----:B------:R-:W-:Y:S01]  /*1720*/  UMOV UR14, UR7 ;  /* 0x00000007000e7c82 */ /* 0x000fe20008000000 */
[----:B------:R-:W-:Y:S01]  /*1730*/  CS2R R100, SRZ ;  /* 0x0000000000647805 */ /* 0x000fe2000001ff00 */
[----:B------:R-:W-:Y:S01]  /*1740*/  QGMMA.64x128x32.F32.E5M2.E5M2 R24, gdesc[UR12], RZ, !UPT ;  /* 0x01e000000c1879f3 */ /* 0x000fe2000c7038ff */
[----:B------:R-:W-:Y:S01]  /*1750*/  UIADD3 UR12, UR6, 0x2, URZ ;  /* 0x00000002060c7890 */ /* 0x000fe2000fffe03f */
[----:B------:R-:W-:Y:S01]  /*1760*/  CS2R R102, SRZ ;  /* 0x0000000000667805 */ /* 0x000fe2000001ff00 */
[----:B------:R-:W-:Y:S01]  /*1770*/  UIADD3 UR14, UR7, 0x2, URZ ;  /* 0x00000002070e7890 */ /* 0x000fe2000fffe03f */
[----:B------:R-:W-:Y:S01]  /*1780*/  CS2R R104, SRZ ;  /* 0x0000000000687805 */ /* 0x000fe2000001ff00 */
[----:B------:R-:W-:Y:S01]  /*1790*/  UMOV UR13, 0x40000040 ;  /* 0x40000040000d7882 */ /* 0x000fe20000000000 */
[----:B------:R-:W-:Y:S01]  /*17a0*/  UMOV UR15, 0x40000040 ;  /* 0x40000040000f7882 */ /* 0x000fe20000000000 */
        /* <DEDUP_REMOVED lines=16> */
[----:B------:R-:W-:Y:S02]  /*18b0*/  IMAD.MOV.U32 R139, RZ, RZ, RZ ;  /* 0x000000ffff8b7224 */ /* 0x000fe400078e00ff */
[----:B------:R-:W-:Y:S01]  /*18c0*/  IMAD.MOV.U32 R141, RZ, RZ, RZ ;  /* 0x000000ffff8d7224 */ /* 0x000fe200078e00ff */
[----:B------:R-:W-:Y:S01]  /*18d0*/  QGMMA.64x128x32.F32.E5M2.E5M2 R24, gdesc[UR12], R24 ;  /* 0x01e000000c1879f3 */ /* 0x000fe20008703818 */
[----:B------:R-:W-:Y:S02]  /*18e0*/  UIADD3 UR12, UR6, 0x4, URZ ;  /* 0x00000004060c7890 */ /* 0x000fe4000fffe03f */
[----:B------:R-:W-:Y:S01]  /*18f0*/  UIADD3 UR14, UR7, 0x4, URZ ;  /* 0x00000004070e7890 */ /* 0x000fe2000fffe03f */
[----:B------:R-:W-:Y:S01]  /*1900*/  UMOV UR13, 0x40000040 ;  /* 0x40000040000d7882 */ /* 0x000fe20000000000 */
[----:B------:R-:W-:-:S07]  /*1910*/  UMOV UR15, 0x40000040 ;  /* 0x40000040000f7882 */ /* 0x000fce0000000000 */
[----:B------:R-:W-:Y:S01]  /*1920*/  QGMMA.64x128x32.F32.E5M2.E5M2 R24, gdesc[UR12], R24 ;  /* 0x01e000000c1879f3 */ /* 0x000fe20008703818 */
[----:B------:R-:W-:Y:S02]  /*1930*/  UIADD3 UR14, UR7, 0x6, URZ ;  /* 0x00000006070e7890 */ /* 0x000fe4000fffe03f */
[----:B------:R-:W-:Y:S01]  /*1940*/  UIADD3 UR12, UR6, 0x6, URZ ;  /* 0x00000006060c7890 */ /* 0x000fe2000fffe03f */
[----:B------:R-:W-:Y:S01]  /*1950*/  ULDC UR7, c[0x0][0x50c] ;  /* 0x0001430000077ab9 */ /* 0x000fe20000000800 */
[----:B------:R-:W-:Y:S01]  /*1960*/  UMOV UR13, 0x40000040 ;  /* 0x40000040000d7882 */ /* 0x000fe20000000000 */
[----:B------:R-:W-:Y:S01]  /*1970*/  UISETP.NE.AND UP0, UPT, UR7, 0x4, UPT ;  /* 0x000000040700788c */ /* 0x000fe2000bf05270 */
[----:B------:R-:W-:Y:S01]  /*1980*/  UMOV UR15, 0x40000040 ;  /* 0x40000040000f7882 */ /* 0x000fe20000000000 */
[----:B------:R-:W-:Y:S02]  /*1990*/  UMOV UR6, 0x4 ;  /* 0x0000000400067882 */ /* 0x000fe40000000000 */
[----:B------:R-:W-:-:S06]  /*19a0*/  USEL UR7, URZ, 0x1, UP0 ;  /* 0x000000013f077887 */ /* 0x000fcc0008000000 */
[----:B------:R-:W-:Y:S01]  /*19b0*/  ISETP.NE.AND P0, PT, RZ, UR7, PT ;  /* 0x00000007ff007c0c */ /* 0x000fe2000bf05270 */
[----:B------:R-:W-:-:S12]  /*19c0*/  QGMMA.64x128x32.F32.E5M2.E5M2 R24, gdesc[UR12], R24, gsb0 ;  /* 0x01e000000c1879f3 */ /* 0x000fd80008003818 */
[----:B------:R-:W-:Y:S05]  /*19d0*/  @!P0 BRA `(.L_x_18) ;  /* 0x0000000400088947 */ /* 0x000fea0003800000 */
[----:B------:R-:W-:Y:S02]  /*19e0*/  WARPGROUP.DEPBAR.LE gsb0, 0x0 ;  /* 0x00008000000079c5 */ /* 0x000fe40000010000 */
[----:B------:R-:W-:-:S01]  /*19f0*/  FADD R141, RZ, R24 ;  /* 0x00000018ff8d7221 */ /* 0x000fc20000000000 */
[----:B------:R-:W-:Y:S01]  /*1a00*/  FADD R136, RZ, R25 ;  /* 0x00000019ff887221 */ /* 0x000fe20000000000 */
        /* <DEDUP_REMOVED lines=62> */
[----:B------:R-:W-:-:S06]  /*1df0*/  UMOV UR6, URZ ;  /* 0x0000003f00067c82 */ /* 0x000fcc0008000000 */
.L_x_18:
[----:B------:R-:W-:-:S04]  /*1e00*/  UIADD3 UR18, UR5, 0x1, URZ ;  /* 0x0000000105127890 */ /* 0x000fc8000fffe03f */
[----:B------:R-:W-:-:S04]  /*1e10*/  UISETP.NE.AND UP0, UPT, UR18, 0x7, UPT ;  /* 0x000000071200788c */ /* 0x000fc8000bf05270 */
[----:B------:R-:W-:Y:S02]  /*1e20*/  USEL UR8, URZ, 0x1, UP0 ;  /* 0x000000013f087887 */ /* 0x000fe40008000000 */
[----:B------:R-:W-:Y:S02]  /*1e30*/  USEL UR18, UR18, URZ, UP0 ;  /* 0x0000003f12127287 */ /* 0x000fe40008000000 */
[----:B------:R-:W-:-:S06]  /*1e40*/  ULOP3.LUT UR8, UR4, UR8, URZ, 0x3c, !UPT ;  /* 0x0000000804087292 */ /* 0x000fcc000f8e3c3f */
[----:B------:R-:W-:Y:S01]  /*1e50*/  IMAD.U32 R142, RZ, RZ, UR8 ;  /* 0x00000008ff8e7e24 */ /* 0x000fe2000f8e00ff */
[----:B------:R-:W-:-:S06]  /*1e60*/  UMOV UR8, 0x1 ;  /* 0x0000000100087882 */ /* 0x000fcc0000000000 */
.L_x_13:
[----:B------:R-:W-:-:S04]  /*1e70*/  UISETP.LT.AND UP0, UPT, UR9, 0x1, UPT ;  /* 0x000000010900788c */ /* 0x000fc8000bf01270 */
[----:B------:R-:W-:-:S04]  /*1e80*/  USEL UR12, UR9, 0x1, UP0 ;  /* 0x00000001090c7887 */ /* 0x000fc80008000000 */
[----:B------:R-:W-:-:S04]  /*1e90*/  UIADD3 UR12, UR9, -UR12, URZ ;  /* 0x8000000c090c7290 */ /* 0x000fc8000fffe03f */
[----:B------:R-:W-:-:S06]  /*1ea0*/  UISETP.GE.AND UP0, UPT, UR12, 0x1, UPT ;  /* 0x000000010c00788c */ /* 0x000fcc000bf06270 */
[----:B------:R-:W-:-:S13]  /*1eb0*/  PLOP3.LUT P0, PT, PT, PT, UP0, 0x80, 0x0 ;  /* 0x000000000000781c */ /* 0x000fda0003f0f008 */
[----:B------:R-:W-:Y:S05]  /*1ec0*/  @!P0 BRA `(.L_x_19) ;  /* 0x0000000800348947 */ /* 0x000fea0003800000 */
[----:B01----:R-:W-:Y:S01]  /*1ed0*/  IMAD.U32 R10, RZ, RZ, UR12 ;  /* 0x0000000cff0a7e24 */ /* 0x003fe2000f8e00ff */
[----:B------:R-:W-:Y:S01]  /*1ee0*/  UMOV UR19, UR5 ;  /* 0x0000000500137c82 */ /* 0x000fe20008000000 */
[----:B------:R-:W-:-:S05]  /*1ef0*/  ULDC UR20, c[0x0][0x50c] ;  /* 0x0001430000147ab9 */ /* 0x000fca0000000800 */
.L_x_27:
[----:B------:R-:W-:-:S13]  /*1f00*/  ISETP.NE.AND P1, PT, R138, 0x3, PT ;  /* 0x000000038a00780c */ /* 0x000fda0003f25270 */
[----:B01----:R-:W-:Y:S05]  /*1f10*/  @!P1 BRA `(.L_x_20) ;  /* 0x0000000000049947 */ /* 0x003fea0003800000 */
[----:B------:R-:W-:Y:S01]  /*1f20*/  BPT.TRAP 0x1 ;  /* 0x000000040000795c */ /* 0x000fe20000300000 */
.L_x_20:
[----:B------:R-:W0:Y:S01]  /*1f30*/  S2UR UR12, SR_CgaCtaId ;  /* 0x00000000000c79c3 */ /* 0x000e220000008800 */
[----:B------:R-:W-:Y:S01]  /*1f40*/  UMOV UR10, 0x400 ;  /* 0x00000400000a7882 */ /* 0x000fe20000000000 */
[----:B------:R-:W-:Y:S01]  /*1f50*/  SHF.L.U32 R11, R142, 0x1f, RZ ;  /* 0x0000001f8e0b7819 */ /* 0x000fe200000006ff */
[----:B0-----:R-:W-:-:S04]  /*1f60*/  ULEA UR10, UR12, UR10, 0x18 ;  /* 0x0000000a0c0a7291 */ /* 0x001fc8000f8ec03f */
[----:B------:R-:W-:-:S09]  /*1f70*/  ULEA UR12, UR18, UR10, 0x3 ;  /* 0x0000000a120c7291 */ /* 0x000fd2000f8e183f */
[----:B------:R0:W1:Y:S01]  /*1f80*/  SYNCS.PHASECHK.TRANS64.TRYWAIT P0, [UR12], R11 ;  /* 0x0000000bff0075a7 */ /* 0x000062000800014c */
[----:B------:R-:W-:Y:S05]  /*1f90*/  @!P1 BRA `(.L_x_21) ;  /* 0x0000000000049947 */ /* 0x000fea0003800000 */
[----:B------:R-:W-:Y:S01]  /*1fa0*/  BPT.TRAP 0x1 ;  /* 0x000000040000795c */ /* 0x000fe20000300000 */
.L_x_21:
[----:B-1----:R-:W-:Y:S05]  /*1fb0*/  @P0 BRA `(.L_x_22) ;  /* 0x0000000000080947 */ /* 0x002fea0003800000 */
[----:B------:R-:W1:Y:S02]  /*1fc0*/  SYNCS.PHASECHK.TRANS64.TRYWAIT P0, [UR12], R11 ;  /* 0x0000000bff0075a7 */ /* 0x000e64000800014c */
[----:B-1----:R-:W-:Y:S05]  /*1fd0*/  @!P0 BRA `(.L_x_23) ;  /* 0x00000074006c8947 */ /* 0x002fea0003800000 */
.L_x_22:
[----:B------:R-:W-:Y:S01]  /*1fe0*/  UIADD3 UR12, UR10, 0x1c180, URZ ;  /* 0x0001c1800a0c7890 */ /* 0x000fe2000fffe03f */
[----:B------:R-:W-:Y:S01]  /*1ff0*/  WARPGROUP.ARRIVE ;  /* 0x00000000000079c5 */ /* 0x000fe20000000000 */
[----:B------:R-:W-:Y:S02]  /*2000*/  UISETP.NE.AND UP0, UPT, UR7, URZ, UPT ;  /* 0x0000003f0700728c */ /* 0x000fe4000bf05270 */
[----:B------:R-:W-:Y:S02]  /*2010*/  USHF.R.U32.HI UR12, URZ, 0x4, UR12 ;  /* 0x000000043f0c7899 */ /* 0x000fe4000801160c */
[----:B------:R-:W-:Y:S02]  /*2020*/  USEL UR8, UR8, URZ, !UP0 ;  /* 0x0000003f08087287 */ /* 0x000fe4000c000000 */
[----:B------:R-:W-:Y:S02]  /*2030*/  ULOP3.LUT UR12, UR12, 0x3fff, URZ, 0xc0, !UPT ;  /* 0x00003fff0c0c7892 */ /* 0x000fe4000f8ec03f */
[----:B------:R-:W-:-:S02]  /*2040*/  UISETP.NE.U32.AND UP0, UPT, UR8, URZ, UPT ;  /* 0x0000003f0800728c */ /* 0x000fc4000bf05070 */
[----:B------:R-:W-:Y:S02]  /*2050*/  ULOP3.LUT UR7, UR11, 0x10000, URZ, 0xfc, !UPT ;  /* 0x000100000b077892 */ /* 0x000fe4000f8efc3f */
[----:B------:R-:W-:Y:S02]  /*2060*/  ULOP3.LUT UR8, UR12, 0x10000, URZ, 0xfc, !UPT ;  /* 0x000100000c087892 */ /* 0x000fe4000f8efc3f */
[----:B------:R-:W-:Y:S02]  /*2070*/  ULEA UR7, UR18, UR7, 0xa ;  /* 0x0000000712077291 */ /* 0x000fe4000f8e503f */
[----:B------:R-:W-:Y:S01]  /*2080*/  ULEA UR8, UR18, UR8, 0xa ;  /* 0x0000000812087291 */ /* 0x000fe2000f8e503f */
[----:B------:R-:W-:Y:S01]  /*2090*/  UMOV UR13, 0x40000040 ;  /* 0x40000040000d7882 */ /* 0x000fe20000000000 */
[----:B------:R-:W-:Y:S01]  /*20a0*/  UMOV UR15, 0x40000040 ;  /* 0x40000040000f7882 */ /* 0x000fe20000000000 */
[----:B------:R-:W-:Y:S02]  /*20b0*/  UIADD3 UR6, UR6, 0x4, URZ ;  /* 0x0000000406067890 */ /* 0x000fe4000fffe03f */
[----:B------:R-:W-:-:S02]  /*20c0*/  UMOV UR12, UR7 ;  /* 0x00000007000c7c82 */ /* 0x000fc40008000000 */
[----:B------:R-:W-:Y:S02]  /*20d0*/  UMOV UR14, UR8 ;  /* 0x00000008000e7c82 */ /* 0x000fe40008000000 */
[----:B------:R-:W-:Y:S01]  /*20e0*/  QGMMA.64x128x32.F32.E5M2.E5M2 R24, gdesc[UR12], R24, UP0 ;  /* 0x01e000000c1879f3 */ /* 0x000fe2000bf03818 */
[----:B------:R-:W-:Y:S02]  /*20f0*/  UIADD3 UR12, UR7, 0x2, URZ ;  /* 0x00000002070c7890 */ /* 0x000fe4000fffe03f */
[----:B------:R-:W-:Y:S01]  /*2100*/  UIADD3 UR14, UR8, 0x2, URZ ;  /* 0x00000002080e7890 */ /* 0x000fe2000fffe03f */
[----:B------:R-:W-:Y:S01]  /*2110*/  UMOV UR13, 0x40000040 ;  /* 0x40000040000d7882 */ /* 0x000fe20000000000 */
[----:B------:R-:W-:Y:S01]  /*2120*/  UMOV UR15, 0x40000040 ;  /* 0x40000040000f7882 */ /* 0x000fe20000000000 */
[----:B------:R-:W-:-:S06]  /*2130*/  UISETP.NE.AND UP0, UPT, UR6, UR20, UPT ;  /* 0x000000140600728c */ /* 0x000fcc000bf05270 */
        /* <DEDUP_REMOVED lines=8> */
[----:B------:R-:W-:Y:S01]  /*21c0*/  UMOV UR13, 0x40000040 ;  /* 0x40000040000d7882 */ /* 0x000fe20000000000 */
[----:B------:R-:W-:Y:S01]  /*21d0*/  UMOV UR15, 0x40000040 ;  /* 0x40000040000f7882 */ /* 0x000fe20000000000 */
[----:B------:R-:W-:-:S06]  /*21e0*/  USEL UR7, URZ, 0x1, UP0 ;  /* 0x000000013f077887 */ /* 0x000fcc0008000000 */
[----:B------:R-:W-:Y:S01]  /*21f0*/  ISETP.NE.AND P0, PT, RZ, UR7, PT ;  /* 0x00000007ff007c0c */ /* 0x000fe2000bf05270 */
[----:B------:R-:W-:Y:S03]  /*2200*/  QGMMA.64x128x32.F32.E5M2.E5M2 R24, gdesc[UR12], R24, gsb0 ;  /* 0x01e000000c1879f3 */ /* 0x000fe60008003818 */
[----:B------:R-:W-:-:S09]  /*2210*/  WARPGROUP.DEPBAR.LE gsb0, 0x1 ;  /* 0x00008000000079c5 */ /* 0x000fd20000010100 */
[----:B------:R-:W-:Y:S05]  /*2220*/  @!P0 BRA `(.L_x_24) ;  /* 0x0000000400088947 */ /* 0x000fea0003800000 */
[----:B------:R-:W-:Y:S02]  /*2230*/  WARPGROUP.DEPBAR.LE gsb0, 0x0 ;  /* 0x00008000000079c5 */ /* 0x000fe40000010000 */
[----:B------:R-:W-:-:S01]  /*2240*/  FADD R141, R24, R141 ;  /* 0x0000008d188d7221 */ /* 0x000fc20000000000 */
[----:B------:R-:W-:Y:S01]  /*2250*/  FADD R136, R25, R136 ;  /* 0x0000008819887221 */ /* 0x000fe20000000000 */
        /* <DEDUP_REMOVED lines=62> */
[----:B------:R-:W-:-:S06]  /*2640*/  UMOV UR6, URZ ;  /* 0x0000003f00067c82 */ /* 0x000fcc0008000000 */
.L_x_24:
[----:B------:R-:W-:Y:S05]  /*2650*/  @!P1 BRA `(.L_x_25) ;  /* 0x0000000000049947 */ /* 0x000fea0003800000 */
[----:B------:R-:W-:Y:S01]  /*2660*/  BPT.TRAP 0x1 ;  /* 0x000000040000795c */ /* 0x000fe20000300000 */
.L_x_25:
[----:B------:R-:W-:Y:S01]  /*2670*/  ULEA UR8, UR19, UR10, 0x3 ;  /* 0x0000000a13087291 */ /* 0x000fe2000f8e183f */
[----:B------:R-:W-:-:S03]  /*2680*/  ISETP.GT.U32.AND P0, PT, R4, 0x1, PT ;  /* 0x000000010400780c */ /* 0x000fc60003f04070 */
[----:B------:R-:W-:-:S04]  /*2690*/  UIADD3 UR8, UR8, 0x38, URZ ;  /* 0x0000003808087890 */ /* 0x000fc8000fffe03f */
[----:B------:R-:W-:-:S09]  /*26a0*/  UPRMT UR8, URZ, 0x654, UR8 ;  /* 0x000006543f087896 */ /* 0x000fd20008000008 */
[----:B------:R-:W-:Y:S01]  /*26b0*/  SYNCS.ARRIVE.TRANS64.RED.A1T0 RZ, [UR8], RZ ;  /* 0x000000ffffff79a7 */ /* 0x000fe20008100408 */
[----:B------:R-:W-:Y:S05]  /*26c0*/  @P0 BRA `(.L_x_26) ;  /* 0x0000000000040947 */ /* 0x000fea0003800000 */
[----:B------:R-:W-:Y:S01]  /*26d0*/  BPT.TRAP 0x1 ;  /* 0x000000040000795c */ /* 0x000fe20000300000 */
.L_x_26:
[----:B------:R-:W-:Y:S01]  /*26e0*/  UIADD3 UR18, UR18, 0x1, URZ ;  /* 0x0000000112127890 */ /* 0x000fe2000fffe03f */
[C---:B------:R-:W-:Y:S01]  /*26f0*/  ISETP.GT.AND P0, PT, R10.reuse, 0x1, PT ;  /* 0x000000010a00780c */ /* 0x040fe20003f04270 */
[----:B------:R-:W-:Y:S01]  /*2700*/  UIADD3 UR19, UR19, 0x1, URZ ;  /* 0x0000000113137890 */ /* 0x000fe2000fffe03f */
[----:B------:R-:W-:Y:S01]  /*2710*/  VIADD R10, R10, 0xffffffff ;  /* 0xffffffff0a0a7836 */ /* 0x000fe20000000000 */
[----:B------:R-:W-:Y:S02]  /*2720*/  UISETP.NE.AND UP0, UPT, UR18, 0x7, UPT ;  /* 0x000000071200788c */ /* 0x000fe4000bf05270 */
[----:B------:R-:W-:Y:S02]  /*2730*/  UISETP.NE.AND UP1, UPT, UR19, 0x7, UPT ;  /* 0x000000071300788c */ /* 0x000fe4000bf25270 */
[----:B------:R-:W-:Y:S02]  /*2740*/  USEL UR8, URZ, 0x1, UP0 ;  /* 0x000000013f087887 */ /* 0x000fe40008000000 */
[----:B------:R-:W-:-:S02]  /*2750*/  USEL UR18, UR18, URZ, UP0 ;  /* 0x0000003f12127287 */ /* 0x000fc40008000000 */
[----:B------:R-:W-:Y:S02]  /*2760*/  USEL UR19, UR19, URZ, UP1 ;  /* 0x0000003f13137287 */ /* 0x000fe40008800000 */
[----:B------:R-:W-:Y:S01]  /*2770*/  LOP3.LUT R142, R142, UR8, RZ, 0x3c, !PT ;  /* 0x000000088e8e7c12 */ /* 0x000fe2000f8e3cff */
[----:B------:R-:W-:Y:S01]  /*2780*/  UMOV UR8, 0x1 ;  /* 0x0000000100087882 */ /* 0x000fe20000000000 */
[----:B------:R-:W-:Y:S08]  /*2790*/  @P0 BRA `(.L_x_27) ;  /* 0xfffffff400d80947 */ /* 0x000ff0000383ffff */
.L_x_19:
[----:B------:R-:W-:Y:S01]  /*27a0*/  UISETP.NE.AND UP0, UPT, UR6, URZ, UPT ;  /* 0x0000003f0600728c */ /* 0x000fe2000bf05270 */
[----:B01----:R-:W0:Y:S03]  /*27b0*/  LDC R10, c[0x0][0x28c] ;  /* 0x0000a300ff0a7b82 */ /* 0x003e260000000800 */
[----:B------:R-:W-:-:S06]  /*27c0*/  USEL UR6, URZ, 0x1, !UP0 ;  /* 0x000000013f067887 */ /* 0x000fcc000c000000 */
[----:B------:R-:W-:Y:S02]  /*27d0*/  ISETP.NE.AND P0, PT, RZ, UR6, PT ;  /* 0x00000006ff007c0c */ /* 0x000fe4000bf05270 */
[----:B0-----:R-:W-:-:S11]  /*27e0*/  ISETP.GE.AND P1, PT, R10, 0x1, PT ;  /* 0x000000010a00780c */ /* 0x001fd60003f26270 */
[----:B------:R-:W-:Y:S05]  /*27f0*/  @!P0 BRA `(.L_x_28) ;  /* 0x0000000400048947 */ /* 0x000fea0003800000 */
[----:B------:R-:W-:Y:S02]  /*2800*/  WARPGROUP.DEPBAR.LE gsb0, 0x0 ;  /* 0x00008000000079c5 */ /* 0x000fe40000010000 */
[----:B------:R-:W-:Y:S01]  /*2810*/  FADD R141, R24, R141 ;  /* 0x0000008d188d7221 */ /* 0x000fe20000000000 */
        /* <DEDUP_REMOVED lines=62> */
[----:B------:R-:W-:-:S07]  /*2c00*/  FADD R14, R14, R87 ;  /* 0x000000570e0e7221 */ /* 0x000fce0000000000 */
.L_x_28:
[----:B------:R-:W-:Y:S02]  /*2c10*/  WARPGROUP.DEPBAR.LE gsb0, 0x0 ;  /* 0x00008000000079c5 */ /* 0x000fe40000010000 */
[----:B------:R-:W-:Y:S05]  /*2c20*/  @!P1 BRA `(.L_x_29) ;  /* 0x0000000000489947 */ /* 0x000fea0003800000 */
[----:B------:R-:W-:-:S13]  /*2c30*/  ISETP.NE.AND P0, PT, R138, 0x3, PT ;  /* 0x000000038a00780c */ /* 0x000fda0003f05270 */
[----:B------:R-:W-:Y:S05]  /*2c40*/  @!P0 BRA `(.L_x_30) ;  /* 0x0000000000048947 */ /* 0x000fea0003800000 */
[----:B------:R-:W-:Y:S01]  /*2c50*/  BPT.TRAP 0x1 ;  /* 0x000000040000795c */ /* 0x000fe20000300000 */
.L_x_30:
[----:B------:R-:W-:Y:S01]  /*2c60*/  UISETP.LT.AND UP0, UPT, UR9, 0x1, UPT ;  /* 0x000000010900788c */ /* 0x000fe2000bf01270 */
[----:B------:R-:W-:-:S03]  /*2c70*/  ISETP.GT.U32.AND P0, PT, R4, 0x1, PT ;  /* 0x000000010400780c */ /* 0x000fc60003f04070 */
[----:B------:R-:W-:-:S04]  /*2c80*/  USEL UR8, UR9, 0x1, UP0 ;  /* 0x0000000109087887 */ /* 0x000fc80008000000 */
[----:B------:R-:W-:-:S04]  /*2c90*/  UIADD3 UR8, UR5, UR9, -UR8 ;  /* 0x0000000905087290 */ /* 0x000fc8000fffe808 */
[----:B------:R-:W-:-:S04]  /*2ca0*/  UIMAD.WIDE.U32 UR6, UR8, 0x24924925, URZ ;  /* 0x24924925080678a5 */ /* 0x000fc8000f8e003f */
[----:B------:R-:W-:-:S04]  /*2cb0*/  UIADD3 UR6, UR8, -UR7, URZ ;  /* 0x8000000708067290 */ /* 0x000fc8000fffe03f */
[----:B------:R-:W-:-:S04]  /*2cc0*/  ULEA.HI UR6, UR6, UR7, URZ, 0x1f ;  /* 0x0000000706067291 */ /* 0x000fc8000f8ff83f */
[----:B------:R-:W-:-:S04]  /*2cd0*/  USHF.R.U32.HI UR6, URZ, 0x2, UR6 ;  /* 0x000000023f067899 */ /* 0x000fc80008011606 */
[----:B------:R-:W-:-:S04]  /*2ce0*/  UIMAD UR6, UR6, -0x7, UR8 ;  /* 0xfffffff9060678a4 */ /* 0x000fc8000f8e0208 */
[----:B------:R-:W-:-:S04]  /*2cf0*/  ULEA UR6, UR6, UR10, 0x3 ;  /* 0x0000000a06067291 */ /* 0x000fc8000f8e183f */
[----:B------:R-:W-:-:S04]  /*2d00*/  UIADD3 UR6, UR6, 0x38, URZ ;  /* 0x0000003806067890 */ /* 0x000fc8000fffe03f */
[----:B------:R-:W-:-:S09]  /*2d10*/  UPRMT UR6, URZ, 0x654, UR6 ;  /* 0x000006543f067896 */ /* 0x000fd20008000006 */
[----:B------:R-:W-:Y:S01]  /*2d20*/  SYNCS.ARRIVE.TRANS64.RED.A1T0 RZ, [UR6], RZ ;  /* 0x000000ffffff79a7 */ /* 0x000fe20008100406 */
[----:B------:R-:W-:Y:S05]  /*2d30*/  @P0 BRA `(.L_x_29) ;  /* 0x0000000000040947 */ /* 0x000fea0003800000 */
[----:B------:R-:W-:Y:S01]  /*2d40*/  BPT.TRAP 0x1 ;  /* 0x000000040000795c */ /* 0x000fe20000300000 */
.L_x_29:
[----:B------:R-:W0:Y:S01]  /*2d50*/  LDC R26, c[0x0][0x288] ;  /* 0x0000a200ff1a7b82 */ /* 0x000e220000000800 */
[--C-:B------:R-:W-:Y:S01]  /*2d60*/  SHF.R.U32.HI R10, RZ, 0x2, R0.reuse ;  /* 0x00000002ff0a7819 */ /* 0x100fe20000011600 */
[----:B------:R-:W-:Y:S01]  /*2d70*/  UIADD3 UR8, UR9, UR5, URZ ;  /* 0x0000000509087290 */ /* 0x000fe2000fffe03f */
[----:B------:R-:W-:Y:S01]  /*2d80*/  SHF.R.U32.HI R25, RZ, 0x7, R0 ;  /* 0x00000007ff197819 */ /* 0x000fe20000011600 */
[----:B------:R-:W-:Y:S01]  /*2d90*/  IMAD.SHL.U32 R29, R7, 0x80, RZ ;  /* 0x00000080071d7824 */ /* 0x000fe200078e00ff */
[----:B------:R-:W-:Y:S01]  /*2da0*/  LOP3.LUT R11, R10, 0x7, RZ, 0xc0, !PT ;  /* 0x000000070a0b7812 */ /* 0x000fe200078ec0ff */
[----:B------:R-:W-:Y:S01]  /*2db0*/  UISETP.GT.U32.AND UP0, UPT, UR8, 0x6, UPT ;  /* 0x000000060800788c */ /* 0x000fe2000bf04070 */
[----:B------:R-:W-:Y:S01]  /*2dc0*/  LOP3.LUT R24, R0, 0x60, RZ, 0xc0, !PT ;  /* 0x0000006000187812 */ /* 0x000fe200078ec0ff */
[----:B------:R-:W-:Y:S01]  /*2dd0*/  UIMAD.WIDE.U32 UR6, UR8, 0x24924925, URZ ;  /* 0x24924925080678a5 */ /* 0x000fe2000f8e003f */
[----:B------:R-:W-:Y:S01]  /*2de0*/  LOP3.LUT R10, R25, 0x1, RZ, 0xc0, !PT ;  /* 0x00000001190a7812 */ /* 0x000fe200078ec0ff */
[----:B------:R-:W-:Y:S01]  /*2df0*/  IMAD.SHL.U32 R31, R6, 0x80, RZ ;  /* 0x00000080061f7824 */ /* 0x000fe200078e00ff */
[----:B------:R-:W-:Y:S01]  /*2e00*/  SHF.R.U32.HI R28, RZ, 0x1, R24 ;  /* 0x00000001ff1c7819 */ /* 0x000fe20000011618 */
[----:B------:R-:W-:Y:S01]  /*2e10*/  ULDC UR12, c[0x0][0x284] ;  /* 0x0000a100000c7ab9 */ /* 0x000fe20000000800 */
[----:B------:R-:W-:Y:S01]  /*2e20*/  UISETP.LT.U32.AND UP0, UPT, UR9, 0x7, UP0 ;  /* 0x000000070900788c */ /* 0x000fe20008701070 */
[----:B------:R-:W-:Y:S01]  /*2e30*/  IMAD.SHL.U32 R24, R10, 0x40, RZ ;  /* 0x000000400a187824 */ /* 0x000fe200078e00ff */
[----:B------:R-:W-:Y:S01]  /*2e40*/  IADD3 R25, RZ, -R28, -R11 ;  /* 0x8000001cff197210 */ /* 0x000fe20007ffe80b */
[----:B------:R-:W-:Y:S01]  /*2e50*/  UIADD3 UR5, UR8, -UR7, URZ ;  /* 0x8000000708057290 */ /* 0x000fe2000fffe03f */
[----:B------:R-:W-:Y:S01]  /*2e60*/  SHF.R.S32.HI R34, RZ, 0x1f, R5 ;  /* 0x0000001fff227819 */ /* 0x000fe20000011405 */
[----:B------:R-:W-:Y:S01]  /*2e70*/  UISETP.GE.U32.AND UP1, UPT, UR9, 0x7, UPT ;  /* 0x000000070900788c */ /* 0x000fe2000bf26070 */
[----:B------:R-:W-:Y:S01]  /*2e80*/  LOP3.LUT R11, R24, 0x40, R11, 0xe2, !PT ;  /* 0x00000040180b7812 */ /* 0x000fe200078ee20b */
[----:B------:R-:W-:Y:S01]  /*2e90*/  IMAD.SHL.U32 R24, R0, 0x2, RZ ;  /* 0x0000000200187824 */ /* 0x000fe200078e00ff */
[----:B------:R-:W-:Y:S01]  /*2ea0*/  USEL UR6, URZ, 0x1, !UP0 ;  /* 0x000000013f067887 */ /* 0x000fe2000c000000 */
[----:B------:R-:W-:Y:S01]  /*2eb0*/  IMAD R30, R10, -0x40, R25 ;  /* 0xffffffc00a1e7824 */ /* 0x000fe200078e0219 */
[----:B------:R-:W-:Y:S01]  /*2ec0*/  LOP3.LUT R10, R0, 0x3, RZ, 0xc0, !PT ;  /* 0x00000003000a7812 */ /* 0x000fe200078ec0ff */
[----:B------:R-:W-:Y:S01]  /*2ed0*/  ULEA.HI UR5, UR5, UR7, URZ, 0x1f ;  /* 0x0000000705057291 */ /* 0x000fe2000f8ff83f */
[C---:B0-----:R-:W-:Y:S01]  /*2ee0*/  ISETP.GE.AND P0, PT, R29.reuse, R26, PT ;  /* 0x0000001a1d00720c */ /* 0x041fe20003f06270 */
[----:B------:R-:W-:Y:S01]  /*2ef0*/  ULDC.64 UR10, c[0x0][0x5d0] ;  /* 0x00017400000a7ab9 */ /* 0x000fe20000000a00 */
[----:B------:R-:W-:Y:S01]  /*2f00*/  LOP3.LUT R24, R29, 0x6, R24, 0xf8, !PT ;  /* 0x000000061d187812 */ /* 0x000fe200078ef818 */
[----:B------:R-:W-:Y:S01]  /*2f10*/  IMAD R32, R34, UR10, RZ ;  /* 0x0000000a22207c24 */ /* 0x000fe2000f8e02ff */
[C---:B------:R-:W-:Y:S01]  /*2f20*/  ISETP.GE.OR P0, PT, R31.reuse, UR12, P0 ;  /* 0x0000000c1f007c0c */ /* 0x040fe20008706670 */
[----:B------:R-:W-:Y:S01]  /*2f30*/  ULOP3.LUT UR4, UR4, UR6, URZ, 0x3c, !UPT ;  /* 0x0000000604047292 */ /* 0x000fe2000f8e3c3f */
[----:B------:R-:W-:Y:S01]  /*2f40*/  SHF.R.S32.HI R25, RZ, 0x1f, R24 ;  /* 0x0000001fff197819 */ /* 0x000fe20000011418 */
[----:B------:R-:W-:Y:S01]  /*2f50*/  USHF.R.U32.HI UR5, URZ, 0x2, UR5 ;  /* 0x000000023f057899 */ /* 0x000fe20008011605 */
[----:B------:R-:W-:Y:S01]  /*2f60*/  IMAD R10, R10, -0x2, R26 ;  /* 0xfffffffe0a0a7824 */ /* 0x000fe200078e021a */
[----:B------:R-:W-:Y:S01]  /*2f70*/  IADD3 R36, -R31, UR12, R30 ;  /* 0x0000000c1f247c10 */ /* 0x000fe2000fffe11e */
[----:B------:R-:W-:Y:S01]  /*2f80*/  IMAD.WIDE R26, R6, 0x80, RZ ;  /* 0x00000080061a7825 */ /* 0x000fe200078e02ff */
[----:B------:R-:W-:-:S02]  /*2f90*/  @UP1 ULOP3.LUT UR4, UR4, 0x1, UR5, 0x78, !UPT ;  /* 0x0000000104041892 */ /* 0x000fc4000f8e7805 */
[----:B------:R-:W-:Y:S01]  /*2fa0*/  UIMAD UR5, UR5, -0x7, UR8 ;  /* 0xfffffff9050578a4 */ /* 0x000fe2000f8e0208 */
[C---:B------:R-:W-:Y:S01]  /*2fb0*/  IMAD R33, R5.reuse, UR11, R32 ;  /* 0x0000000b05217c24 */ /* 0x040fe2000f8e0220 */
[----:B------:R-:W-:Y:S01]  /*2fc0*/  LOP3.LUT R35, R26, R11, R28, 0xfe, !PT ;  /* 0x0000000b1a237212 */ /* 0x000fe200078efe1c */
[----:B------:R-:W-:-:S04]  /*2fd0*/  IMAD.WIDE.U32 R6, R5, UR10, R24 ;  /* 0x0000000a05067c25 */ /* 0x000fc8000f8e0018 */
[----:B------:R-:W-:Y:S02]  /*2fe0*/  IMAD.IADD R7, R7, 0x1, R33 ;  /* 0x0000000107077824 */ /* 0x000fe400078e0221 */
[----:B------:R-:W-:Y:S02]  /*2ff0*/  IMAD.IADD R29, R10, 0x1, -R29 ;  /* 0x000000010a1d7824 */ /* 0x000fe400078e0a1d */
[----:B------:R-:W-:Y:S01]  /*3000*/  IMAD.MOV.U32 R28, RZ, RZ, -0x1 ;  /* 0xffffffffff1c7424 */ /* 0x000fe200078e00ff */
[----:B------:R-:W-:Y:S06]  /*3010*/  @P0 BRA `(.L_x_31) ;  /* 0x0000004400a40947 */ /* 0x000fec0003800000 */
[----:B------:R-:W0:Y:S01]  /*3020*/  LDC.64 R32, c[0x0][0x5c8] ;  /* 0x00017200ff207b82 */ /* 0x000e220000000a00 */
[----:B------:R-:W-:Y:S01]  /*3030*/  ULDC.64 UR6, c[0x0][0x5c0] ;  /* 0x0001700000067ab9 */ /* 0x000fe20000000a00 */
[----:B------:R-:W-:Y:S01]  /*3040*/  BSSY B0, `(.L_x_31) ;  /* 0x0000466000007945 */ /* 0x000fe20003800000 */
[-C--:B0-----:R-:W-:Y:S02]  /*3050*/  IMAD R10, R27, R32.reuse, RZ ;  /* 0x000000201b0a7224 */ /* 0x081fe400078e02ff */
[----:B------:R-:W-:-:S04]  /*3060*/  IMAD.WIDE.U32 R6, R35, R32, R6 ;  /* 0x0000002023067225 */ /* 0x000fc800078e0006 */
[----:B------:R-:W-:Y:S01]  /*3070*/  IMAD R31, R35, R33, R10 ;  /* 0x00000021231f7224 */ /* 0x000fe200078e020a */
[----:B------:R-:W-:Y:S02]  /*3080*/  LEA R11, P0, R32, R6, 0x3 ;  /* 0x00000006200b7211 */ /* 0x000fe400078018ff */
[----:B------:R-:W-:Y:S01]  /*3090*/  IADD3 R10, P1, R6, UR6, RZ ;  /* 0x00000006060a7c10 */ /* 0x000fe2000ff3e0ff */
[----:B------:R-:W-:Y:S01]  /*30a0*/  IMAD.IADD R31, R7, 0x1, R31 ;  /* 0x00000001071f7824 */ /* 0x000fe200078e021f */
[----:B------:R-:W-:-:S04]  /*30b0*/  IADD3 R6, P3, R11, UR6, RZ ;  /* 0x000000060b067c10 */ /* 0x000fc8000ff7e0ff */
[----:B------:R-:W-:Y:S02]  /*30c0*/  LEA.HI.X R7, R32, R31, R33, 0x3, P0 ;  /* 0x0000001f20077211 */ /* 0x000fe400000f1c21 */
[----:B---3-5:R-:W-:Y:S02]  /*30d0*/  FSETP.NEU.AND P0, PT, R9, RZ, PT ;  /* 0x000000ff0900720b */ /* 0x028fe40003f0d000 */
[----:B------:R-:W-:Y:S02]  /*30e0*/  IADD3.X R11, R31, UR7, RZ, P1, !PT ;  /* 0x000000071f0b7c10 */ /* 0x000fe40008ffe4ff */
[----:B------:R-:W-:-:S09]  /*30f0*/  IADD3.X R7, R7, UR7, RZ, P3, !PT ;  /* 0x0000000707077c10 */ /* 0x000fd20009ffe4ff */
[----:B------:R-:W-:Y:S05]  /*3100*/  @!P0 BRA `(.L_x_32) ;  /* 0x00000034005c8947 */ /* 0x000fea0003800000 */
[----:B------:R-:W-:Y:S01]  /*3110*/  ULDC.64 UR6, c[0x0][0x5b8] ;  /* 0x00016e0000067ab9 */ /* 0x000fe20000000a00 */
[----:B------:R-:W-:Y:S01]  /*3120*/  ISETP.GE.AND P0, PT, R36, 0x1, PT ;  /* 0x000000012400780c */ /* 0x000fe20003f06270 */
[----:B------:R-:W-:Y:S01]  /*3130*/  IMAD R32, R34, UR6, RZ ;  /* 0x0000000622207c24 */ /* 0x000fe2000f8e02ff */
[----:B------:R-:W-:Y:S01]  /*3140*/  ULDC.64 UR10, c[0x0][0x5a8] ;  /* 0x00016a00000a7ab9 */ /* 0x000fe20000000a00 */
[----:B------:R-:W-:Y:S01]  /*3150*/  IMAD.WIDE.U32 R30, R5, UR6, R24 ;  /* 0x00000006051e7c25 */ /* 0x000fe2000f8e0018 */
[----:B------:R-:W-:Y:S01]  /*3160*/  ISETP.LT.OR P4, PT, R29, 0x1, !P0 ;  /* 0x000000011d00780c */ /* 0x000fe20004781670 */
[----:B------:R-:W-:Y:S02]  /*3170*/  BSSY B1, `(.L_x_33) ;  /* 0x000000c000017945 */ /* 0x000fe40003800000 */
[----:B------:R-:W-:Y:S01]  /*3180*/  IMAD R5, R5, UR7, R32 ;  /* 0x0000000705057c24 */ /* 0x000fe2000f8e0220 */
[----:B------:R-:W-:-:S03]  /*3190*/  ULDC.64 UR6, c[0x0][0x5b0] ;  /* 0x00016c0000067ab9 */ /* 0x000fc60000000a00 */
[----:B------:R-:W-:Y:S02]  /*31a0*/  IMAD.IADD R31, R31, 0x1, R5 ;  /* 0x000000011f1f7824 */ /* 0x000fe400078e0205 */
[----:B------:R-:W-:Y:S02]  /*31b0*/  IMAD R5, R27, UR6, RZ ;  /* 0x000000061b057c24 */ /* 0x000fe4000f8e02ff */
[----:B------:R-:W-:-:S04]  /*31c0*/  IMAD.WIDE.U32 R24, R35, UR6, R30 ;  /* 0x0000000623187c25 */ /* 0x000fc8000f8e001e */
[----:B------:R-:W-:Y:S01]  /*31d0*/  IMAD R5, R35, UR7, R5 ;  /* 0x0000000723057c24 */ /* 0x000fe2000f8e0205 */
[----:B------:R-:W-:-:S04]  /*31e0*/  IADD3 R24, P1, R24, UR10, RZ ;  /* 0x0000000a18187c10 */ /* 0x000fc8000ff3e0ff */
[--C-:B------:R-:W-:Y:S02]  /*31f0*/  IADD3.X R25, R25, UR11, R5.reuse, P1, !PT ;  /* 0x0000000b19197c10 */ /* 0x100fe40008ffe405 */
[----:B------:R-:W-:Y:S01]  /*3200*/  PRMT R5, RZ, 0x7610, R5 ;  /* 0x00007610ff057816 */ /* 0x000fe20000000005 */
[----:B------:R-:W-:Y:S06]  /*3210*/  @P4 BRA `(.L_x_34) ;  /* 0x0000000000044947 */ /* 0x000fec0003800000 */
[----:B------:R0:W5:Y:S02]  /*3220*/  LDG.E.U8 R5, desc[UR16][R24.64] ;  /* 0x0000001018057981 */ /* 0x000164000c1e1100 */
.L_x_34:
[----:B------:R-:W-:Y:S05]  /*3230*/  BSYNC B1 ;  /* 0x0000000000017941 */ /* 0x000fea0003800000 */
.L_x_33:
[----:B-----5:R-:W-:Y:S01]  /*3240*/  LOP3.LUT R5, R5, 0xff, RZ, 0xc0, !PT ;  /* 0x000000ff05057812 */ /* 0x020fe200078ec0ff */
[----:B------:R-:W-:Y:S01]  /*3250*/  BSSY B1, `(.L_x_35) ;  /* 0x000000b000017945 */ /* 0x000fe20003800000 */
[----:B------:R-:W-:Y:S02]  /*3260*/  ISETP.LT.OR P3, PT, R29, 0x2, !P0 ;  /* 0x000000021d00780c */ /* 0x000fe40004761670 */
[----:B------:R-:W-:-:S05]  /*3270*/  F2FP.F16.E5M2.UNPACK_B R5, R5 ;  /* 0x00000005ff05723e */ /* 0x000fca00020004ff */
[----:B------:R-:W-:Y:S01]  /*3280*/  HADD2.F32 R32, -RZ, R5.H0_H0 ;  /* 0x20000005ff207230 */ /* 0x000fe20000004100 */
[----:B------:R-:W-:-:S04]  /*3290*/  PRMT R5, RZ, 0x7610, R5 ;  /* 0x00007610ff057816 */ /* 0x000fc80000000005 */
[----:B------:R-:W-:-:S04]  /*32a0*/  FMUL R32, R32, R9 ;  /* 0x0000000920207220 */ /* 0x000fc80000400000 */
[----:B--2---:R-:W-:-:S05]  /*32b0*/  FFMA R32, R141, R8, R32 ;  /* 0x000000088d207223 */ /* 0x004fca0000000020 */
[----:B------:R-:W-:-:S05]  /*32c0*/  F2FP.SATFINITE.E5M2.F32.PACK_AB_MERGE_C R33, RZ, R32, RZ ;  /* 0x00000020ff21723e */ /* 0x000fca00048060ff */
[----:B------:R1:W-:Y:S01]  /*32d0*/  @!P4 STG.E.U8 desc[UR16][R10.64], R33 ;  /* 0x000000210a00c986 */ /* 0x0003e2000c101110 */
[----:B------:R-:W-:Y:S05]  /*32e0*/  @P3 BRA `(.L_x_36) ;  /* 0x0000000000043947 */ /* 0x000fea0003800000 */
[----:B------:R2:W5:Y:S02]  /*32f0*/  LDG.E.U8 R5, desc[UR16][R24.64+0x1] ;  /* 0x0000011018057981 */ /* 0x000564000c1e1100 */
.L_x_36:
[----:B------:R-:W-:Y:S05]  /*3300*/  BSYNC B1 ;  /* 0x0000000000017941 */ /* 0x000fea0003800000 */
.L_x_35:
[----:B-----5:R-:W-:Y:S01]  /*3310*/  LOP3.LUT R5, R5, 0xff, RZ, 0xc0, !PT ;  /* 0x000000ff05057812 */ /* 0x020fe200078ec0ff */
[----:B------:R-:W-:Y:S01]  /*3320*/  BSSY B1, `(.L_x_37) ;  /* 0x0000013000017945 */ /* 0x000fe20003800000 */
[----:B-1----:R-:W-:Y:S02]  /*3330*/  IADD3 R33, P1, R35, 0x8, RZ ;  /* 0x0000000823217810 */ /* 0x002fe40007f3e0ff */
[----:B------:R-:W-:-:S03]  /*3340*/  F2FP.F16.E5M2.UNPACK_B R5, R5 ;  /* 0x00000005ff05723e */ /* 0x000fc600020004ff */
[----:B------:R-:W-:Y:S01]  /*3350*/  IMAD.X R27, RZ, RZ, R27, P1 ;  /* 0x000000ffff1b7224 */ /* 0x000fe200008e061b */
[----:B------:R-:W-:Y:S01]  /*3360*/  ISETP.GE.AND P1, PT, R36, 0x9, PT ;  /* 0x000000092400780c */ /* 0x000fe20003f26270 */
[----:B------:R-:W-:Y:S02]  /*3370*/  HADD2.F32 R26, -RZ, R5.H0_H0 ;  /* 0x20000005ff1a7230 */ /* 0x000fe40000004100 */
[----:B------:R-:W-:Y:S01]  /*3380*/  IMAD.WIDE.U32 R30, R33, UR6, R30 ;  /* 0x00000006211e7c25 */ /* 0x000fe2000f8e001e */
[----:B------:R-:W-:-:S03]  /*3390*/  ISETP.LT.OR P5, PT, R29, 0x1, !P1 ;  /* 0x000000011d00780c */ /* 0x000fc60004fa1670 */
[----:B------:R-:W-:Y:S01]  /*33a0*/  FMUL R5, R26, R9 ;  /* 0x000000091a057220 */ /* 0x000fe20000400000 */
[----:B------:R-:W-:-:S03]  /*33b0*/  IMAD R26, R27, UR6, RZ ;  /* 0x000000061b1a7c24 */ /* 0x000fc6000f8e02ff */
[----:B------:R-:W-:Y:S01]  /*33c0*/  FFMA R5, R136, R8, R5 ;  /* 0x0000000888057223 */ /* 0x000fe20000000005 */
[----:B------:R-:W-:Y:S01]  /*33d0*/  IMAD R33, R33, UR7, R26 ;  /* 0x0000000721217c24 */ /* 0x000fe2000f8e021a */
[----:B------:R-:W-:-:S03]  /*33e0*/  IADD3 R26, P4, R30, UR10, RZ ;  /* 0x0000000a1e1a7c10 */ /* 0x000fc6000ff9e0ff */
[----:B------:R-:W-:Y:S02]  /*33f0*/  F2FP.SATFINITE.E5M2.F32.PACK_AB_MERGE_C R35, RZ, R5, RZ ;  /* 0x00000005ff23723e */ /* 0x000fe400048060ff */
[----:B------:R-:W-:Y:S02]  /*3400*/  IADD3.X R27, R31, UR11, R33, P4, !PT ;  /* 0x0000000b1f1b7c10 */ /* 0x000fe4000a7fe421 */
[----:B------:R-:W-:Y:S01]  /*3410*/  PRMT R5, RZ, 0x7610, R5 ;  /* 0x00007610ff057816 */ /* 0x000fe20000000005 */
[----:B------:R1:W-:Y:S01]  /*3420*/  @!P3 STG.E.U8 desc[UR16][R10.64+0x1], R35 ;  /* 0x000001230a00b986 */ /* 0x0003e2000c101110 */
[----:B------:R-:W-:Y:S05]  /*3430*/  @P5 BRA `(.L_x_38) ;  /* 0x0000000000045947 */ /* 0x000fea0003800000 */
[----:B------:R3:W5:Y:S02]  /*3440*/  LDG.E.U8 R5, desc[UR16][R26.64] ;  /* 0x000000101a057981 */ /* 0x000764000c1e1100 */
.L_x_38:
[----:B------:R-:W-:Y:S05]  /*3450*/  BSYNC B1 ;  /* 0x0000000000017941 */ /* 0x000fea0003800000 */
.L_x_37:
[----:B-----5:R-:W-:Y:S01]  /*3460*/  LOP3.LUT R5, R5, 0xff, RZ, 0xc0, !PT ;  /* 0x000000ff05057812 */ /* 0x020fe200078ec0ff */
[----:B------:R-:W-:Y:S01]  /*3470*/  BSSY B1, `(.L_x_39) ;  /* 0x000000b000017945 */ /* 0x000fe20003800000 */
[----:B------:R-:W-:Y:S02]  /*3480*/  ISETP.LT.OR P3, PT, R29, 0x2, !P1 ;  /* 0x000000021d00780c */ /* 0x000fe40004f61670 */
[----:B------:R-:W-:-:S05]  /*3490*/  F2FP.F16.E5M2.UNPACK_B R5, R5 ;  /* 0x00000005ff05723e */ /* 0x000fca00020004ff */
[----:B------:R-:W-:Y:S01]  /*34a0*/  HADD2.F32 R30, -RZ, R5.H0_H0 ;  /* 0x20000005ff1e7230 */ /* 0x000fe20000004100 */
[----:B------:R-:W-:-:S04]  /*34b0*/  PRMT R5, RZ, 0x7610, R5 ;  /* 0x00007610ff057816 */ /* 0x000fc80000000005 */
[----:B------:R-:W-:-:S04]  /*34c0*/  FMUL R30, R30, R9 ;  /* 0x000000091e1e7220 */ /* 0x000fc80000400000 */
[----:B------:R-:W-:-:S05]  /*34d0*/  FFMA R30, R139, R8, R30 ;  /* 0x000000088b1e7223 */ /* 0x000fca000000001e */
[----:B------:R-:W-:-:S05]  /*34e0*/  F2FP.SATFINITE.E5M2.F32.PACK_AB_MERGE_C R31, RZ, R30, RZ ;  /* 0x0000001eff1f723e */ /* 0x000fca00048060ff */
[----:B------:R4:W-:Y:S01]  /*34f0*/  @!P5 STG.E.U8 desc[UR16][R6.64], R31 ;  /* 0x0000001f0600d986 */ /* 0x0009e2000c101110 */
[----:B------:R-:W-:Y:S05]  /*3500*/  @P3 BRA `(.L_x_40) ;  /* 0x0000000000043947 */ /* 0x000fea0003800000 */
[----:B------:R0:W5:Y:S02]  /*3510*/  LDG.E.U8 R5, desc[UR16][R26.64+0x1] ;  /* 0x000001101a057981 */ /* 0x000164000c1e1100 */
.L_x_40:
[----:B------:R-:W-:Y:S05]  /*3520*/  BSYNC B1 ;  /* 0x0000000000017941 */ /* 0x000fea0003800000 */
.L_x_39:
[----:B-----5:R-:W-:Y:S01]  /*3530*/  LOP3.LUT R5, R5, 0xff, RZ, 0xc0, !PT ;  /* 0x000000ff05057812 */ /* 0x020fe200078ec0ff */
[----:B------:R-:W-:Y:S01]  /*3540*/  BSSY B1, `(.L_x_41) ;  /* 0x000000b000017945 */ /* 0x000fe20003800000 */
[----:B------:R-:W-:Y:S02]  /*3550*/  ISETP.LT.OR P4, PT, R29, 0x9, !P0 ;  /* 0x000000091d00780c */ /* 0x000fe40004781670 */
[----:B------:R-:W-:-:S05]  /*3560*/  F2FP.F16.E5M2.UNPACK_B R5, R5 ;  /* 0x00000005ff05723e */ /* 0x000fca00020004ff */
[----:B------:R-:W-:-:S05]  /*3570*/  HADD2.F32 R30, -RZ, R5.H0_H0 ;  /* 0x20000005ff1e7230 */ /* 0x000fca0000004100 */
[----:B------:R-:W-:-:S04]  /*3580*/  FMUL R5, R30, R9 ;  /* 0x000000091e057220 */ /* 0x000fc80000400000 */
[----:B------:R-:W-:-:S05]  /*3590*/  FFMA R5, R134, R8, R5 ;  /* 0x0000000886057223 */ /* 0x000fca0000000005 */
[----:B----4-:R-:W-:Y:S02]  /*35a0*/  F2FP.SATFINITE.E5M2.F32.PACK_AB_MERGE_C R31, RZ, R5, RZ ;  /* 0x00000005ff1f723e */ /* 0x010fe400048060ff */
[----:B------:R-:W-:-:S03]  /*35b0*/  PRMT R5, RZ, 0x7610, R5 ;  /* 0x00007610ff057816 */ /* 0x000fc60000000005 */
[----:B------:R4:W-:Y:S01]  /*35c0*/  @!P3 STG.E.U8 desc[UR16][R6.64+0x1], R31 ;  /* 0x0000011f0600b986 */ /* 0x0009e2000c101110 */
[----:B------:R-:W-:Y:S05]  /*35d0*/  @P4 BRA `(.L_x_42) ;  /* 0x0000000000044947 */ /* 0x000fea0003800000 */
[----:B------:R0:W5:Y:S02]  /*35e0*/  LDG.E.U8 R5, desc[UR16][R24.64+0x8] ;  /* 0x0000081018057981 */ /* 0x000164000c1e1100 */
.L_x_42:
[----:B------:R-:W-:Y:S05]  /*35f0*/  BSYNC B1 ;  /* 0x0000000000017941 */ /* 0x000fea0003800000 */
.L_x_41:
        /* <DEDUP_REMOVED lines=8> */
[----:B----4-:R-:W-:-:S05]  /*3680*/  F2FP.SATFINITE.E5M2.F32.PACK_AB_MERGE_C R31, RZ, R30, RZ ;  /* 0x0000001eff1f723e */ /* 0x010fca00048060ff */
[----:B------:R4:W-:Y:S01]  /*3690*/  @!P4 STG.E.U8 desc[UR16][R10.64+0x8], R31 ;  /* 0x0000081f0a00c986 */ /* 0x0009e2000c101110 */
[----:B------:R-:W-:Y:S05]  /*36a0*/  @P3 BRA `(.L_x_44) ;  /* 0x0000000000043947 */ /* 0x000fea0003800000 */
[----:B------:R0:W5:Y:S02]  /*36b0*/  LDG.E.U8 R5, desc[UR16][R24.64+0x9] ;  /* 0x0000091018057981 */ /* 0x000164000c1e1100 */
.L_x_44:
[----:B------:R-:W-:Y:S05]  /*36c0*/  BSYNC B1 ;  /* 0x0000000000017941 */ /* 0x000fea0003800000 */
.L_x_43:
        /* <DEDUP_REMOVED lines=12> */
.L_x_46:
[----:B------:R-:W-:Y:S05]  /*3790*/  BSYNC B1 ;  /* 0x0000000000017941 */ /* 0x000fea0003800000 */
.L_x_45:
        /* <DEDUP_REMOVED lines=12> */
.L_x_48:
[----:B------:R-:W-:Y:S05]  /*3860*/  BSYNC B1 ;  /* 0x0000000000017941 */ /* 0x000fea0003800000 */
.L_x_47:
        /* <DEDUP_REMOVED lines=12> */
.L_x_50:
[----:B------:R-:W-:Y:S05]  /*3930*/  BSYNC B1 ;  /* 0x0000000000017941 */ /* 0x000fea0003800000 */
.L_x_49:
        /* <DEDUP_REMOVED lines=12> */
.L_x_52:
[----:B------:R-:W-:Y:S05]  /*3a00*/  BSYNC B1 ;  /* 0x0000000000017941 */ /* 0x000fea0003800000 */
.L_x_51:
        /* <DEDUP_REMOVED lines=12> */
.L_x_54:
[----:B------:R-:W-:Y:S05]  /*3ad0*/  BSYNC B1 ;  /* 0x0000000000017941 */ /* 0x000fea0003800000 */
.L_x_53:
        /* <DEDUP_REMOVED lines=12> */
.L_x_56:
[----:B------:R-:W-:Y:S05]  /*3ba0*/  BSYNC B1 ;  /* 0x0000000000017941 */ /* 0x000fea0003800000 */
.L_x_55:
        /* <DEDUP_REMOVED lines=12> */
.L_x_58:
[----:B------:R-:W-:Y:S05]  /*3c70*/  BSYNC B1 ;  /* 0x0000000000017941 */ /* 0x000fea0003800000 */
.L_x_57:
        /* <DEDUP_REMOVED lines=12> */
.L_x_60:
[----:B------:R-:W-:Y:S05]  /*3d40*/  BSYNC B1 ;  /* 0x0000000000017941 */ /* 0x000fea0003800000 */
.L_x_59:
        /* <DEDUP_REMOVED lines=12> */
.L_x_62:
[----:B------:R-:W-:Y:S05]  /*3e10*/  BSYNC B1 ;  /* 0x0000000000017941 */ /* 0x000fea0003800000 */
.L_x_61:
        /* <DEDUP_REMOVED lines=12> */
.L_x_64:
[----:B------:R-:W-:Y:S05]  /*3ee0*/  BSYNC B1 ;  /* 0x0000000000017941 */ /* 0x000fea0003800000 */
.L_x_63:
        /* <DEDUP_REMOVED lines=12> */
.L_x_66:
[----:B------:R-:W-:Y:S05]  /*3fb0*/  BSYNC B1 ;  /* 0x0000000000017941 */ /* 0x000fea0003800000 */
.L_x_65:
        /* <DEDUP_REMOVED lines=12> */
.L_x_68:
[----:B------:R-:W-:Y:S05]  /*4080*/  BSYNC B1 ;  /* 0x0000000000017941 */ /* 0x000fea0003800000 */
.L_x_67:
        /* <DEDUP_REMOVED lines=12> */
.L_x_70:
[----:B------:R-:W-:Y:S05]  /*4150*/  BSYNC B1 ;  /* 0x0000000000017941 */ /* 0x000fea0003800000 */
.L_x_69:
        /* <DEDUP_REMOVED lines=12> */
.L_x_72:
[----:B------:R-:W-:Y:S05]  /*4220*/  BSYNC B1 ;  /* 0x0000000000017941 */ /* 0x000fea0003800000 */
.L_x_71:
        /* <DEDUP_REMOVED lines=12> */
.L_x_74:
[----:B------:R-:W-:Y:S05]  /*42f0*/  BSYNC B1 ;  /* 0x0000000000017941 */ /* 0x000fea0003800000 */
.L_x_73:
        /* <DEDUP_REMOVED lines=12> */
.L_x_76:
[----:B------:R-:W-:Y:S05]  /*43c0*/  BSYNC B1 ;  /* 0x0000000000017941 */ /* 0x000fea0003800000 */
.L_x_75:
        /* <DEDUP_REMOVED lines=12> */
.L_x_78:
[----:B------:R-:W-:Y:S05]  /*4490*/  BSYNC B1 ;  /* 0x0000000000017941 */ /* 0x000fea0003800000 */
.L_x_77:
        /* <DEDUP_REMOVED lines=12> */
.L_x_80:
[----:B------:R-:W-:Y:S05]  /*4560*/  BSYNC B1 ;  /* 0x0000000000017941 */ /* 0x000fea0003800000 */
.L_x_79:
        /* <DEDUP_REMOVED lines=12> */
.L_x_82:
[----:B------:R-:W-:Y:S05]  /*4630*/  BSYNC B1 ;  /* 0x0000000000017941 */ /* 0x000fea0003800000 */
.L_x_81:
        /* <DEDUP_REMOVED lines=12> */
.L_x_84:
[----:B------:R-:W-:Y:S05]  /*4700*/  BSYNC B1 ;  /* 0x0000000000017941 */ /* 0x000fea0003800000 */
.L_x_83:
        /* <DEDUP_REMOVED lines=12> */
.L_x_86:
[----:B------:R-:W-:Y:S05]  /*47d0*/  BSYNC B1 ;  /* 0x0000000000017941 */ /* 0x000fea0003800000 */
.L_x_85:
        /* <DEDUP_REMOVED lines=12> */
.L_x_88:
[----:B------:R-:W-:Y:S05]  /*48a0*/  BSYNC B1 ;  /* 0x0000000000017941 */ /* 0x000fea0003800000 */
.L_x_87:
        /* <DEDUP_REMOVED lines=12> */
.L_x_90:
[----:B------:R-:W-:Y:S05]  /*4970*/  BSYNC B1 ;  /* 0x0000000000017941 */ /* 0x000fea0003800000 */
.L_x_89:
        /* <DEDUP_REMOVED lines=12> */
.L_x_92:
[----:B------:R-:W-:Y:S05]  /*4a40*/  BSYNC B1 ;  /* 0x0000000000017941 */ /* 0x000fea0003800000 */
.L_x_91:
        /* <DEDUP_REMOVED lines=12> */
.L_x_94:
[----:B------:R-:W-:Y:S05]  /*4b10*/  BSYNC B1 ;  /* 0x0000000000017941 */ /* 0x000fea0003800000 */
.L_x_93:
        /* <DEDUP_REMOVED lines=12> */
.L_x_96:
[----:B------:R-:W-:Y:S05]  /*4be0*/  BSYNC B1 ;  /* 0x0000000000017941 */ /* 0x000fea0003800000 */
.L_x_95:
        /* <DEDUP_REMOVED lines=12> */
.L_x_98:
[----:B------:R-:W-:Y:S05]  /*4cb0*/  BSYNC B1 ;  /* 0x0000000000017941 */ /* 0x000fea0003800000 */
.L_x_97:
        /* <DEDUP_REMOVED lines=12> */
.L_x_100:
[----:B------:R-:W-:Y:S05]  /*4d80*/  BSYNC B1 ;  /* 0x0000000000017941 */ /* 0x000fea0003800000 */
.L_x_99:
        /* <DEDUP_REMOVED lines=12> */
.L_x_102:
[----:B------:R-:W-:Y:S05]  /*4e50*/  BSYNC B1 ;  /* 0x0000000000017941 */ /* 0x000fea0003800000 */
.L_x_101:
        /* <DEDUP_REMOVED lines=12> */
.L_x_104:
[----:B------:R-:W-:Y:S05]  /*4f20*/  BSYNC B1 ;  /* 0x0000000000017941 */ /* 0x000fea0003800000 */
.L_x_103:
        /* <DEDUP_REMOVED lines=12> */
.L_x_106:
[----:B------:R-:W-:Y:S05]  /*4ff0*/  BSYNC B1 ;  /* 0x0000000000017941 */ /* 0x000fea0003800000 */
.L_x_105:
        /* <DEDUP_REMOVED lines=12> */
.L_x_108:
[----:B------:R-:W-:Y:S05]  /*50c0*/  BSYNC B1 ;  /* 0x0000000000017941 */ /* 0x000fea0003800000 */
.L_x_107:
        /* <DEDUP_REMOVED lines=12> */
.L_x_110:
[----:B------:R-:W-:Y:S05]  /*5190*/  BSYNC B1 ;  /* 0x0000000000017941 */ /* 0x000fea0003800000 */
.L_x_109:
        /* <DEDUP_REMOVED lines=12> */
.L_x_112:
[----:B------:R-:W-:Y:S05]  /*5260*/  BSYNC B1 ;  /* 0x0000000000017941 */ /* 0x000fea0003800000 */
.L_x_111:
        /* <DEDUP_REMOVED lines=12> */
.L_x_114:
[----:B------:R-:W-:Y:S05]  /*5330*/  BSYNC B1 ;  /* 0x0000000000017941 */ /* 0x000fea0003800000 */
.L_x_113:
        /* <DEDUP_REMOVED lines=12> */
.L_x_116:
[----:B------:R-:W-:Y:S05]  /*5400*/  BSYNC B1 ;  /* 0x0000000000017941 */ /* 0x000fea0003800000 */
.L_x_115:
        /* <DEDUP_REMOVED lines=12> */
.L_x_118:
[----:B------:R-:W-:Y:S05]  /*54d0*/  BSYNC B1 ;  /* 0x0000000000017941 */ /* 0x000fea0003800000 */
.L_x_117:
        /* <DEDUP_REMOVED lines=12> */
.L_x_120:
[----:B------:R-:W-:Y:S05]  /*55a0*/  BSYNC B1 ;  /* 0x0000000000017941 */ /* 0x000fea0003800000 */
.L_x_119:
        /* <DEDUP_REMOVED lines=12> */
.L_x_122:
[----:B------:R-:W-:Y:S05]  /*5670*/  BSYNC B1 ;  /* 0x0000000000017941 */ /* 0x000fea0003800000 */
.L_x_121:
        /* <DEDUP_REMOVED lines=12> */
.L_x_124:
[----:B------:R-:W-:Y:S05]  /*5740*/  BSYNC B1 ;  /* 0x0000000000017941 */ /* 0x000fea0003800000 */
.L_x_123:
        /* <DEDUP_REMOVED lines=12> */
.L_x_126:
[----:B------:R-:W-:Y:S05]  /*5810*/  BSYNC B1 ;  /* 0x0000000000017941 */ /* 0x000fea0003800000 */
.L_x_125:
        /* <DEDUP_REMOVED lines=12> */
.L_x_128:
[----:B------:R-:W-:Y:S05]  /*58e0*/  BSYNC B1 ;  /* 0x0000000000017941 */ /* 0x000fea0003800000 */
.L_x_127:
        /* <DEDUP_REMOVED lines=12> */
.L_x_130:
[----:B------:R-:W-:Y:S05]  /*59b0*/  BSYNC B1 ;  /* 0x0000000000017941 */ /* 0x000fea0003800000 */
.L_x_129:
        /* <DEDUP_REMOVED lines=12> */
.L_x_132:
[----:B------:R-:W-:Y:S05]  /*5a80*/  BSYNC B1 ;  /* 0x0000000000017941 */ /* 0x000fea0003800000 */
.L_x_131:
        /* <DEDUP_REMOVED lines=12> */
.L_x_134:
[----:B------:R-:W-:Y:S05]  /*5b50*/  BSYNC B1 ;  /* 0x0000000000017941 */ /* 0x000fea0003800000 */
.L_x_133:
        /* <DEDUP_REMOVED lines=12> */
.L_x_136:
[----:B------:R-:W-:Y:S05]  /*5c20*/  BSYNC B1 ;  /* 0x0000000000017941 */ /* 0x000fea0003800000 */
.L_x_135:
        /* <DEDUP_REMOVED lines=12> */
.L_x_138:
[----:B------:R-:W-:Y:S05]  /*5cf0*/  BSYNC B1 ;  /* 0x0000000000017941 */ /* 0x000fea0003800000 */
.L_x_137:
        /* <DEDUP_REMOVED lines=12> */
.L_x_140:
[----:B------:R-:W-:Y:S05]  /*5dc0*/  BSYNC B1 ;  /* 0x0000000000017941 */ /* 0x000fea0003800000 */
.L_x_139:
        /* <DEDUP_REMOVED lines=12> */
.L_x_142:
[----:B------:R-:W-:Y:S05]  /*5e90*/  BSYNC B1 ;  /* 0x0000000000017941 */ /* 0x000fea0003800000 */
.L_x_141:
        /* <DEDUP_REMOVED lines=12> */
.L_x_144:
[----:B------:R-:W-:Y:S05]  /*5f60*/  BSYNC B1 ;  /* 0x0000000000017941 */ /* 0x000fea0003800000 */
.L_x_143:
[----:B-----5:R-:W-:Y:S01]  /*5f70*/  LOP3.LUT R5, R5, 0xff, RZ, 0xc0, !PT ;  /* 0x000000ff05057812 */ /* 0x020fe200078ec0ff */
[----:B------:R-:W-:Y:S01]  /*5f80*/  BSSY B1, `(.L_x_145) ;  /* 0x000000b000017945 */ /* 0x000fe20003800000 */
[----:B------:R-:W-:Y:S02]  /*5f90*/  ISETP.LT.OR P4, PT, R29, 0x71, !P0 ;  /* 0x000000711d00780c */ /* 0x000fe40004781670 */
[----:B------:R-:W-:-:S05]  /*5fa0*/  F2FP.F16.E5M2.UNPACK_B R5, R5 ;  /* 0x00000005ff05723e */ /* 0x000fca00020004ff */
[----:B------:R-:W-:-:S05]  /*5fb0*/  HADD2.F32 R18, -RZ, R5.H0_H0 ;  /* 0x20000005ff127230 */ /* 0x000fca0000004100 */
[----:B------:R-:W-:-:S04]  /*5fc0*/  FMUL R5, R18, R9 ;  /* 0x0000000912057220 */ /* 0x000fc80000400000 */
[----:B------:R-:W-:-:S05]  /*5fd0*/  FFMA R5, R20, R8, R5 ;  /* 0x0000000814057223 */ /* 0x000fca0000000005 */
[----:B0-----:R-:W-:Y:S02]  /*5fe0*/  F2FP.SATFINITE.E5M2.F32.PACK_AB_MERGE_C R23, RZ, R5, RZ ;  /* 0x00000005ff17723e */ /* 0x001fe400048060ff */
[----:B------:R-:W-:-:S03]  /*5ff0*/  PRMT R5, RZ, 0x7610, R5 ;  /* 0x00007610ff057816 */ /* 0x000fc60000000005 */
[----:B------:R0:W-:Y:S01]  /*6000*/  @!P3 STG.E.U8 desc[UR16][R6.64+0x69], R23 ;  /* 0x000069170600b986 */ /* 0x0001e2000c101110 */
[----:B------:R-:W-:Y:S05]  /*6010*/  @P4 BRA `(.L_x_146) ;  /* 0x0000000000044947 */ /* 0x000fea0003800000 */
[----:B------:R0:W5:Y:S02]  /*6020*/  LDG.E.U8 R5, desc[UR16][R24.64+0x70] ;  /* 0x0000701018057981 */ /* 0x000164000c1e1100 */
.L_x_146:
[----:B------:R-:W-:Y:S05]  /*6030*/  BSYNC B1 ;  /* 0x0000000000017941 */ /* 0x000fea0003800000 */
.L_x_145:
        /* <DEDUP_REMOVED lines=12> */
.L_x_148:
[----:B------:R-:W-:Y:S05]  /*6100*/  BSYNC B1 ;  /* 0x0000000000017941 */ /* 0x000fea0003800000 */
.L_x_147:
        /* <DEDUP_REMOVED lines=12> */
.L_x_150:
[----:B------:R-:W-:Y:S05]  /*61d0*/  BSYNC B1 ;  /* 0x0000000000017941 */ /* 0x000fea0003800000 */
.L_x_149:
        /* <DEDUP_REMOVED lines=8> */
[----:B0-----:R-:W-:-:S05]  /*6260*/  F2FP.SATFINITE.E5M2.F32.PACK_AB_MERGE_C R17, RZ, R18, RZ ;  /* 0x00000012ff11723e */ /* 0x001fca00048060ff */
[----:B------:R0:W-:Y:S01]  /*6270*/  @!P4 STG.E.U8 desc[UR16][R6.64+0x70], R17 ;  /* 0x000070110600c986 */ /* 0x0001e2000c101110 */
[----:B------:R-:W-:Y:S05]  /*6280*/  @P3 BRA `(.L_x_152) ;  /* 0x0000000000043947 */ /* 0x000fea0003800000 */
[----:B------:R0:W5:Y:S02]  /*6290*/  LDG.E.U8 R5, desc[UR16][R26.64+0x71] ;  /* 0x000071101a057981 */ /* 0x000164000c1e1100 */
.L_x_152:
[----:B------:R-:W-:Y:S05]  /*62a0*/  BSYNC B1 ;  /* 0x0000000000017941 */ /* 0x000fea0003800000 */
.L_x_151:
        /* <DEDUP_REMOVED lines=12> */
.L_x_154:
[----:B------:R-:W-:Y:S05]  /*6370*/  BSYNC B1 ;  /* 0x0000000000017941 */ /* 0x000fea0003800000 */
.L_x_153:
        /* <DEDUP_REMOVED lines=12> */
.L_x_156:
[----:B------:R-:W-:Y:S05]  /*6440*/  BSYNC B1 ;  /* 0x0000000000017941 */ /* 0x000fea0003800000 */
.L_x_155:
        /* <DEDUP_REMOVED lines=12> */
.L_x_158:
[----:B------:R-:W-:Y:S05]  /*6510*/  BSYNC B1 ;  /* 0x0000000000017941 */ /* 0x000fea0003800000 */
.L_x_157:
[----:B-----5:R-:W-:Y:S01]  /*6520*/  LOP3.LUT R5, R5, 0xff, RZ, 0xc0, !PT ;  /* 0x000000ff05057812 */ /* 0x020fe200078ec0ff */
[----:B------:R-:W-:Y:S01]  /*6530*/  BSSY B1, `(.L_x_159) ;  /* 0x000000b000017945 */ /* 0x000fe20003800000 */
[----:B------:R-:W-:Y:S02]  /*6540*/  ISETP.LT.OR P1, PT, R29, 0x7a, !P1 ;  /* 0x0000007a1d00780c */ /* 0x000fe40004f21670 */
[----:B------:R-:W-:-:S05]  /*6550*/  F2FP.F16.E5M2.UNPACK_B R5, R5 ;  /* 0x00000005ff05723e */ /* 0x000fca00020004ff */
[----:B01--4-:R-:W-:Y:S01]  /*6560*/  HADD2.F32 R10, -RZ, R5.H0_H0 ;  /* 0x20000005ff0a7230 */ /* 0x013fe20000004100 */
[----:B------:R-:W-:-:S04]  /*6570*/  PRMT R5, RZ, 0x7610, R5 ;  /* 0x00007610ff057816 */ /* 0x000fc80000000005 */
[----:B------:R-:W-:-:S04]  /*6580*/  FMUL R10, R10, R9 ;  /* 0x000000090a0a7220 */ /* 0x000fc80000400000 */
[----:B------:R-:W-:-:S05]  /*6590*/  FFMA R10, R15, R8, R10 ;  /* 0x000000080f0a7223 */ /* 0x000fca000000000a */
[----:B------:R-:W-:-:S05]  /*65a0*/  F2FP.SATFINITE.E5M2.F32.PACK_AB_MERGE_C R11, RZ, R10, RZ ;  /* 0x0000000aff0b723e */ /* 0x000fca00048060ff */
[----:B------:R0:W-:Y:S01]  /*65b0*/  @!P3 STG.E.U8 desc[UR16][R6.64+0x78], R11 ;  /* 0x0000780b0600b986 */ /* 0x0001e2000c101110 */
[----:B------:R-:W-:Y:S05]  /*65c0*/  @P1 BRA `(.L_x_160) ;  /* 0x0000000000041947 */ /* 0x000fea0003800000 */
[----:B------:R1:W5:Y:S02]  /*65d0*/  LDG.E.U8 R5, desc[UR16][R26.64+0x79] ;  /* 0x000079101a057981 */ /* 0x000364000c1e1100 */
.L_x_160:
[----:B------:R-:W-:Y:S05]  /*65e0*/  BSYNC B1 ;  /* 0x0000000000017941 */ /* 0x000fea0003800000 */
.L_x_159:
[----:B------:R-:W-:Y:S05]  /*65f0*/  @P1 BRA `(.L_x_161) ;  /* 0x0000001000281947 */ /* 0x000fea0003800000 */
[----:B-----5:R-:W-:-:S04]  /*6600*/  LOP3.LUT R5, R5, 0xff, RZ, 0xc0, !PT ;  /* 0x000000ff05057812 */ /* 0x020fc800078ec0ff */
[----:B------:R-:W-:-:S05]  /*6610*/  F2FP.F16.E5M2.UNPACK_B R5, R5 ;  /* 0x00000005ff05723e */ /* 0x000fca00020004ff */
[----:B------:R-:W-:-:S05]  /*6620*/  HADD2.F32 R10, -RZ, R5.H0_H0 ;  /* 0x20000005ff0a7230 */ /* 0x000fca0000004100 */
[----:B------:R-:W-:-:S04]  /*6630*/  FMUL R5, R10, R9 ;  /* 0x000000090a057220 */ /* 0x000fc80000400000 */
[----:B------:R-:W-:-:S05]  /*6640*/  FFMA R5, R14, R8, R5 ;  /* 0x000000080e057223 */ /* 0x000fca0000000005 */
[----:B------:R-:W-:-:S05]  /*6650*/  F2FP.SATFINITE.E5M2.F32.PACK_AB_MERGE_C R5, RZ, R5, RZ ;  /* 0x00000005ff05723e */ /* 0x000fca00048060ff */
[----:B------:R4:W-:Y:S01]  /*6660*/  STG.E.U8 desc[UR16][R6.64+0x79], R5 ;  /* 0x0000790506007986 */ /* 0x0009e2000c101110 */
[----:B------:R-:W-:Y:S05]  /*6670*/  BRA `(.L_x_161) ;  /* 0x0000001000087947 */ /* 0x000fea0003800000 */
.L_x_32:
[----:B------:R-:W-:Y:S01]  /*6680*/  ISETP.GE.AND P1, PT, R36, 0x1, PT ;  /* 0x000000012400780c */ /* 0x000fe20003f26270 */
[-C--:B--2---:R-:W-:Y:S01]  /*6690*/  FMUL R141, R141, R8.reuse ;  /* 0x000000088d8d7220 */ /* 0x084fe20000400000 */
[-C--:B------:R-:W-:Y:S01]  /*66a0*/  FMUL R136, R136, R8.reuse ;  /* 0x0000000888887220 */ /* 0x080fe20000400000 */
[----:B------:R-:W-:Y:S01]  /*66b0*/  ISETP.GE.AND P0, PT, R36, 0x9, PT ;  /* 0x000000092400780c */ /* 0x000fe20003f06270 */
[-C--:B------:R-:W-:Y:S01]  /*66c0*/  FMUL R139, R139, R8.reuse ;  /* 0x000000088b8b7220 */ /* 0x080fe20000400000 */
[C---:B------:R-:W-:Y:S01]  /*66d0*/  ISETP.LT.OR P4, PT, R29.reuse, 0x1, !P1 ;  /* 0x000000011d00780c */ /* 0x040fe20004f81670 */
[-C--:B------:R-:W-:Y:S01]  /*66e0*/  FMUL R134, R134, R8.reuse ;  /* 0x0000000886867220 */ /* 0x080fe20000400000 */
[----:B------:R-:W-:Y:S01]  /*66f0*/  ISETP.LT.OR P5, PT, R29, 0x2, !P1 ;  /* 0x000000021d00780c */ /* 0x000fe20004fa1670 */
[-C--:B------:R-:W-:Y:S01]  /*6700*/  FMUL R137, R137, R8.reuse ;  /* 0x0000000889897220 */ /* 0x080fe20000400000 */
[----:B------:R-:W-:Y:S01]  /*6710*/  F2FP.SATFINITE.E5M2.F32.PACK_AB_MERGE_C R141, RZ, R141, RZ ;  /* 0x0000008dff8d723e */ /* 0x000fe200048060ff */
[----:B------:R-:W-:Y:S01]  /*6720*/  FMUL R132, R132, R8 ;  /* 0x0000000884847220 */ /* 0x000fe20000400000 */
[----:B------:R-:W-:Y:S01]  /*6730*/  F2FP.SATFINITE.E5M2.F32.PACK_AB_MERGE_C R5, RZ, R136, RZ ;  /* 0x00000088ff05723e */ /* 0x000fe200048060ff */
[-C--:B------:R-:W-:Y:S01]  /*6740*/  FMUL R135, R135, R8.reuse ;  /* 0x0000000887877220 */ /* 0x080fe20000400000 */
[C---:B------:R-:W-:Y:S01]  /*6750*/  ISETP.LT.OR P3, PT, R29.reuse, 0x1, !P0 ;  /* 0x000000011d00780c */ /* 0x040fe20004761670 */
[-C--:B------:R-:W-:Y:S01]  /*6760*/  FMUL R130, R130, R8.reuse ;  /* 0x0000000882827220 */ /* 0x080fe20000400000 */
[----:B------:R-:W-:Y:S01]  /*6770*/  ISETP.LT.OR P6, PT, R29, 0xa, !P1 ;  /* 0x0000000a1d00780c */ /* 0x000fe20004fc1670 */
[-C--:B------:R-:W-:Y:S01]  /*6780*/  FMUL R133, R133, R8.reuse ;  /* 0x0000000885857220 */ /* 0x080fe20000400000 */
[----:B------:R-:W-:Y:S01]  /*6790*/  F2FP.SATFINITE.E5M2.F32.PACK_AB_MERGE_C R139, RZ, R139, RZ ;  /* 0x0000008bff8b723e */ /* 0x000fe200048060ff */
[----:B------:R-:W-:Y:S01]  /*67a0*/  @!P4 STG.E.U8 desc[UR16][R10.64], R141 ;  /* 0x0000008d0a00c986 */ /* 0x000fe2000c101110 */
[C---:B------:R-:W-:Y:S01]  /*67b0*/  ISETP.LT.OR P4, PT, R29.reuse, 0x2, !P0 ;  /* 0x000000021d00780c */ /* 0x040fe20004781670 */
[----:B------:R-:W-:Y:S01]  /*67c0*/  FMUL R128, R128, R8 ;  /* 0x0000000880807220 */ /* 0x000fe20000400000 */
[----:B------:R-:W-:Y:S01]  /*67d0*/  F2FP.SATFINITE.E5M2.F32.PACK_AB_MERGE_C R25, RZ, R134, RZ ;  /* 0x00000086ff19723e */ /* 0x000fe200048060ff */
[----:B------:R0:W-:Y:S01]  /*67e0*/  @!P5 STG.E.U8 desc[UR16][R10.64+0x1], R5 ;  /* 0x000001050a00d986 */ /* 0x0001e2000c101110 */
[----:B------:R-:W-:Y:S01]  /*67f0*/  ISETP.LT.OR P5, PT, R29, 0x9, !P1 ;  /* 0x000000091d00780c */ /* 0x000fe20004fa1670 */
[-C--:B------:R-:W-:Y:S01]  /*6800*/  FMUL R131, R131, R8.reuse ;  /* 0x0000000883837220 */ /* 0x080fe20000400000 */
[----:B------:R-:W-:Y:S01]  /*6810*/  F2FP.SATFINITE.E5M2.F32.PACK_AB_MERGE_C R137, RZ, R137, RZ ;  /* 0x00000089ff89723e */ /* 0x000fe200048060ff */
[----:B------:R-:W-:Y:S01]  /*6820*/  @!P3 STG.E.U8 desc[UR16][R6.64], R139 ;  /* 0x0000008b0600b986 */ /* 0x000fe2000c101110 */
[----:B------:R-:W-:Y:S01]  /*6830*/  ISETP.LT.OR P3, PT, R29, 0x9, !P0 ;  /* 0x000000091d00780c */ /* 0x000fe20004761670 */
[-C--:B------:R-:W-:Y:S01]  /*6840*/  FMUL R126, R126, R8.reuse ;  /* 0x000000087e7e7220 */ /* 0x080fe20000400000 */
[----:B------:R-:W-:Y:S01]  /*6850*/  F2FP.SATFINITE.E5M2.F32.PACK_AB_MERGE_C R135, RZ, R135, RZ ;  /* 0x00000087ff87723e */ /* 0x000fe200048060ff */
[-C--:B------:R-:W-:Y:S01]  /*6860*/  FMUL R129, R129, R8.reuse ;  /* 0x0000000881817220 */ /* 0x080fe20000400000 */
[----:B------:R-:W-:Y:S01]  /*6870*/  F2FP.SATFINITE.E5M2.F32.PACK_AB_MERGE_C R133, RZ, R133, RZ ;  /* 0x00000085ff85723e */ /* 0x000fe200048060ff */
[----:B------:R1:W-:Y:S01]  /*6880*/  @!P4 STG.E.U8 desc[UR16][R6.64+0x1], R25 ;  /* 0x000001190600c986 */ /* 0x0003e2000c101110 */
[C---:B------:R-:W-:Y:S01]  /*6890*/  ISETP.LT.OR P4, PT, R29.reuse, 0xa, !P0 ;  /* 0x0000000a1d00780c */ /* 0x040fe20004781670 */
[----:B------:R-:W-:Y:S01]  /*68a0*/  FMUL R124, R124, R8 ;  /* 0x000000087c7c7220 */ /* 0x000fe20000400000 */
[----:B0-----:R-:W-:Y:S01]  /*68b0*/  F2FP.SATFINITE.E5M2.F32.PACK_AB_MERGE_C R5, RZ, R132, RZ ;  /* 0x00000084ff05723e */ /* 0x001fe200048060ff */
[----:B------:R-:W-:Y:S01]  /*68c0*/  @!P5 STG.E.U8 desc[UR16][R10.64+0x8], R137 ;  /* 0x000008890a00d986 */ /* 0x000fe2000c101110 */
[----:B------:R-:W-:Y:S01]  /*68d0*/  ISETP.LT.OR P5, PT, R29, 0x11, !P1 ;  /* 0x000000111d00780c */ /* 0x000fe20004fa1670 */
[-C--:B------:R-:W-:Y:S01]  /*68e0*/  FMUL R127, R127, R8.reuse ;  /* 0x000000087f7f7220 */ /* 0x080fe20000400000 */
[----:B------:R-:W-:Y:S01]  /*68f0*/  F2FP.SATFINITE.E5M2.F32.PACK_AB_MERGE_C R131, RZ, R131, RZ ;  /* 0x00000083ff83723e */ /* 0x000fe200048060ff */
[----:B------:R0:W-:Y:S01]  /*6900*/  @!P6 STG.E.U8 desc[UR16][R10.64+0x9], R5 ;  /* 0x000009050a00e986 */ /* 0x0001e2000c101110 */
[----:B------:R-:W-:Y:S01]  /*6910*/  ISETP.LT.OR P6, PT, R29, 0x12, !P1 ;  /* 0x000000121d00780c */ /* 0x000fe20004fc1670 */
[----:B------:R-:W-:Y:S01]  /*6920*/  FMUL R122, R122, R8 ;  /* 0x000000087a7a7220 */ /* 0x000fe20000400000 */
[----:B------:R-:W-:Y:S01]  /*6930*/  F2FP.SATFINITE.E5M2.F32.PACK_AB_MERGE_C R129, RZ, R129, RZ ;  /* 0x00000081ff81723e */ /* 0x000fe200048060ff */
[----:B------:R-:W-:Y:S01]  /*6940*/  @!P3 STG.E.U8 desc[UR16][R6.64+0x8], R135 ;  /* 0x000008870600b986 */ /* 0x000fe2000c101110 */
[----:B-1----:R-:W-:Y:S01]  /*6950*/  F2FP.SATFINITE.E5M2.F32.PACK_AB_MERGE_C R25, RZ, R130, RZ ;  /* 0x00000082ff19723e */ /* 0x002fe200048060ff */
[-C--:B------:R-:W-:Y:S01]  /*6960*/  FMUL R125, R125, R8.reuse ;  /* 0x000000087d7d7220 */ /* 0x080fe20000400000 */
[C---:B------:R-:W-:Y:S01]  /*6970*/  ISETP.LT.OR P3, PT, R29.reuse, 0x11, !P0 ;  /* 0x000000111d00780c */ /* 0x040fe20004761670 */
[-C--:B------:R-:W-:Y:S01]  /*6980*/  FMUL R120, R120, R8.reuse ;  /* 0x0000000878787220 */ /* 0x080fe20000400000 */
[----:B------:R-:W-:Y:S01]  /*6990*/  F2FP.SATFINITE.E5M2.F32.PACK_AB_MERGE_C R127, RZ, R127, RZ ;  /* 0x0000007fff7f723e */ /* 0x000fe200048060ff */
[----:B------:R1:W-:Y:S01]  /*69a0*/  @!P4 STG.E.U8 desc[UR16][R6.64+0x9], R25 ;  /* 0x000009190600c986 */ /* 0x0003e2000c101110 */
[----:B------:R-:W-:Y:S01]  /*69b0*/  ISETP.LT.OR P4, PT, R29, 0x12, !P0 ;  /* 0x000000121d00780c */ /* 0x000fe20004781670 */
[----:B------:R-:W-:Y:S01]  /*69c0*/  FMUL R123, R123, R8 ;  /* 0x000000087b7b7220 */ /* 0x000fe20000400000 */
[----:B0-----:R-:W-:Y:S01]  /*69d0*/  F2FP.SATFINITE.E5M2.F32.PACK_AB_MERGE_C R5, RZ, R128, RZ ;  /* 0x00000080ff05723e */ /* 0x001fe200048060ff */
[----:B------:R-:W-:Y:S01]  /*69e0*/  @!P5 STG.E.U8 desc[UR16][R10.64+0x10], R133 ;  /* 0x000010850a00d986 */ /* 0x000fe2000c101110 */
[C---:B------:R-:W-:Y:S01]  /*69f0*/  ISETP.LT.OR P5, PT, R29.reuse, 0x19, !P1 ;  /* 0x000000191d00780c */ /* 0x040fe20004fa1670 */
[-C--:B------:R-:W-:Y:S01]  /*6a00*/  FMUL R118, R118, R8.reuse ;  /* 0x0000000876767220 */ /* 0x080fe20000400000 */
[----:B------:R-:W-:Y:S01]  /*6a10*/  F2FP.SATFINITE.E5M2.F32.PACK_AB_MERGE_C R125, RZ, R125, RZ ;  /* 0x0000007dff7d723e */ /* 0x000fe200048060ff */
[----:B------:R0:W-:Y:S01]  /*6a20*/  @!P6 STG.E.U8 desc[UR16][R10.64+0x11], R5 ;  /* 0x000011050a00e986 */ /* 0x0001e2000c101110 */
[----:B------:R-:W-:Y:S01]  /*6a30*/  ISETP.LT.OR P6, PT, R29, 0x1a, !P1 ;  /* 0x0000001a1d00780c */ /* 0x000fe20004fc1670 */
[-C--:B------:R-:W-:Y:S01]  /*6a40*/  FMUL R121, R121, R8.reuse ;  /* 0x0000000879797220 */ /* 0x080fe20000400000 */
[----:B------:R-:W-:Y:S01]  /*6a50*/  FMUL R116, R116, R8 ;  /* 0x0000000874747220 */ /* 0x000fe20000400000 */
[----:B-1----:R-:W-:Y:S01]  /*6a60*/  F2FP.SATFINITE.E5M2.F32.PACK_AB_MERGE_C R25, RZ, R126, RZ ;  /* 0x0000007eff19723e */ /* 0x002fe200048060ff */
[----:B------:R-:W-:Y:S01]  /*6a70*/  @!P3 STG.E.U8 desc[UR16][R6.64+0x10], R131 ;  /* 0x000010830600b986 */ /* 0x000fe2000c101110 */
[----:B------:R-:W-:Y:S01]  /*6a80*/  ISETP.LT.OR P3, PT, R29, 0x19, !P0 ;  /* 0x000000191d00780c */ /* 0x000fe20004761670 */
        /* <DEDUP_REMOVED lines=35> */
[----:B------:R-:W-:Y:S01]  /*6cc0*/  ISETP.LT.OR P3, PT, R29, 0x29, !P0 ;  /* 0x000000291d00780c */ /* 0x000fe20004761670 */
[-C--:B------:R-:W-:Y:S01]  /*6cd0*/  FMUL R109, R109, R8.reuse ;  /* 0x000000086d6d7220 */ /* 0x080fe20000400000 */
[-C--:B------:R-:W-:Y:S01]  /*6ce0*/  FMUL R104, R104, R8.reuse ;  /* 0x0000000868687220 */ /* 0x080fe20000400000 */
        /* <DEDUP_REMOVED lines=104> */
[----:B------:R-:W-:-:S02]  /*7370*/  ISETP.LT.OR P3, PT, R29, 0x59, !P0 ;  /* 0x000000591d00780c */ /* 0x000fc40004761670 */
[----:B------:R-:W-:Y:S01]  /*7380*/  F2FP.SATFINITE.E5M2.F32.PACK_AB_MERGE_C R19, RZ, R19, RZ ;  /* 0x00000013ff13723e */ /* 0x000fe200048060ff */
[----:B------:R1:W-:Y:S01]  /*7390*/  @!P4 STG.E.U8 desc[UR16][R6.64+0x51], R25 ;  /* 0x000051190600c986 */ /* 0x0003e2000c101110 */
[C---:B------:R-:W-:Y:S02]  /*73a0*/  ISETP.LT.OR P4, PT, R29.reuse, 0x5a, !P0 ;  /* 0x0000005a1d00780c */ /* 0x040fe40004781670 */
[----:B0-----:R-:W-:Y:S01]  /*73b0*/  F2FP.SATFINITE.E5M2.F32.PACK_AB_MERGE_C R5, RZ, R92, RZ ;  /* 0x0000005cff05723e */ /* 0x001fe200048060ff */
[----:B------:R-:W-:Y:S01]  /*73c0*/  @!P5 STG.E.U8 desc[UR16][R10.64+0x58], R97 ;  /* 0x000058610a00d986 */ /* 0x000fe2000c101110 */
[C---:B------:R-:W-:Y:S02]  /*73d0*/  ISETP.LT.OR P5, PT, R29.reuse, 0x61, !P1 ;  /* 0x000000611d00780c */ /* 0x040fe40004fa1670 */
[----:B------:R-:W-:Y:S01]  /*73e0*/  F2FP.SATFINITE.E5M2.F32.PACK_AB_MERGE_C R13, RZ, R13, RZ ;  /* 0x0000000dff0d723e */ /* 0x000fe200048060ff */
[----:B------:R0:W-:Y:S01]  /*73f0*/  @!P6 STG.E.U8 desc[UR16][R10.64+0x59], R5 ;  /* 0x000059050a00e986 */ /* 0x0001e2000c101110 */
[----:B------:R-:W-:-:S02]  /*7400*/  ISETP.LT.OR P6, PT, R29, 0x62, !P1 ;  /* 0x000000621d00780c */ /* 0x000fc40004fc1670 */
[----:B------:R-:W-:Y:S01]  /*7410*/  F2FP.SATFINITE.E5M2.F32.PACK_AB_MERGE_C R15, RZ, R15, RZ ;  /* 0x0000000fff0f723e */ /* 0x000fe200048060ff */
[----:B------:R-:W-:Y:S01]  /*7420*/  @!P3 STG.E.U8 desc[UR16][R6.64+0x58], R95 ;  /* 0x0000585f0600b986 */ /* 0x000fe2000c101110 */
[----:B-1----:R-:W-:Y:S02]  /*7430*/  F2FP.SATFINITE.E5M2.F32.PACK_AB_MERGE_C R25, RZ, R90, RZ ;  /* 0x0000005aff19723e */ /* 0x002fe400048060ff */
[----:B------:R-:W-:-:S03]  /*7440*/  ISETP.LT.OR P3, PT, R29, 0x61, !P0 ;  /* 0x000000611d00780c */ /* 0x000fc60004761670 */
[----:B------:R1:W-:Y:S01]  /*7450*/  @!P4 STG.E.U8 desc[UR16][R6.64+0x59], R25 ;  /* 0x000059190600c986 */ /* 0x0003e2000c101110 */
[C---:B------:R-:W-:Y:S02]  /*7460*/  ISETP.LT.OR P4, PT, R29.reuse, 0x62, !P0 ;  /* 0x000000621d00780c */ /* 0x040fe40004781670 */
[----:B0-----:R-:W-:Y:S01]  /*7470*/  F2FP.SATFINITE.E5M2.F32.PACK_AB_MERGE_C R5, RZ, R88, RZ ;  /* 0x00000058ff05723e */ /* 0x001fe200048060ff */
[----:B------:R-:W-:Y:S01]  /*7480*/  @!P5 STG.E.U8 desc[UR16][R10.64+0x60], R93 ;  /* 0x0000605d0a00d986 */ /* 0x000fe2000c101110 */
[----:B------:R-:W-:-:S03]  /*7490*/  ISETP.LT.OR P5, PT, R29, 0x69, !P1 ;  /* 0x000000691d00780c */ /* 0x000fc60004fa1670 */
[----:B------:R0:W-:Y:S01]  /*74a0*/  @!P6 STG.E.U8 desc[UR16][R10.64+0x61], R5 ;  /* 0x000061050a00e986 */ /* 0x0001e2000c101110 */
[C---:B------:R-:W-:Y:S02]  /*74b0*/  ISETP.LT.OR P6, PT, R29.reuse, 0x6a, !P1 ;  /* 0x0000006a1d00780c */ /* 0x040fe40004fc1670 */
[----:B-1----:R-:W-:Y:S01]  /*74c0*/  F2FP.SATFINITE.E5M2.F32.PACK_AB_MERGE_C R25, RZ, R22, RZ ;  /* 0x00000016ff19723e */ /* 0x002fe200048060ff */
[----:B------:R-:W-:Y:S01]  /*74d0*/  @!P3 STG.E.U8 desc[UR16][R6.64+0x60], R91 ;  /* 0x0000605b0600b986 */ /* 0x000fe2000c101110 */
        /* <DEDUP_REMOVED lines=11> */
[----:B------:R-:W-:Y:S01]  /*7590*/  @!P4 STG.E.U8 desc[UR16][R6.64+0x69], R25 ;  /* 0x000069190600c986 */ /* 0x000fe2000c101110 */
[C---:B------:R-:W-:Y:S02]  /*75a0*/  ISETP.LT.OR P4, PT, R29.reuse, 0x79, !P1 ;  /* 0x000000791d00780c */ /* 0x040fe40004f81670 */
[C---:B------:R-:W-:Y:S01]  /*75b0*/  ISETP.LT.OR P1, PT, R29.reuse, 0x7a, !P1 ;  /* 0x0000007a1d00780c */ /* 0x040fe20004f21670 */
[----:B------:R1:W-:Y:S01]  /*75c0*/  @!P5 STG.E.U8 desc[UR16][R10.64+0x70], R21 ;  /* 0x000070150a00d986 */ /* 0x0003e2000c101110 */
[C---:B------:R-:W-:Y:S02]  /*75d0*/  ISETP.LT.OR P5, PT, R29.reuse, 0x72, !P0 ;  /* 0x000000721d00780c */ /* 0x040fe400047a1670 */
[----:B0-----:R-:W-:Y:S01]  /*75e0*/  F2FP.SATFINITE.E5M2.F32.PACK_AB_MERGE_C R5, RZ, R16, RZ ;  /* 0x00000010ff05723e */ /* 0x001fe200048060ff */
[----:B------:R0:W-:Y:S01]  /*75f0*/  @!P6 STG.E.U8 desc[UR16][R10.64+0x71], R17 ;  /* 0x000071110a00e986 */ /* 0x0001e2000c101110 */
[C---:B------:R-:W-:Y:S02]  /*7600*/  ISETP.LT.OR P6, PT, R29.reuse, 0x79, !P0 ;  /* 0x000000791d00780c */ /* 0x040fe400047c1670 */
[----:B------:R-:W-:Y:S01]  /*7610*/  ISETP.LT.OR P0, PT, R29, 0x7a, !P0 ;  /* 0x0000007a1d00780c */ /* 0x000fe20004701670 */
[----:B------:R2:W-:Y:S01]  /*7620*/  @!P3 STG.E.U8 desc[UR16][R6.64+0x70], R19 ;  /* 0x000070130600b986 */ /* 0x0005e2000c101110 */
[----:B-1----:R-:W-:-:S05]  /*7630*/  F2FP.SATFINITE.E5M2.F32.PACK_AB_MERGE_C R21, RZ, R14, RZ ;  /* 0x0000000eff15723e */ /* 0x002fca00048060ff */
[----:B------:R2:W-:Y:S01]  /*7640*/  @!P5 STG.E.U8 desc[UR16][R6.64+0x71], R5 ;  /* 0x000071050600d986 */ /* 0x0005e2000c101110 */
[----:B0-----:R-:W-:-:S03]  /*7650*/  F2FP.SATFINITE.E5M2.F32.PACK_AB_MERGE_C R17, RZ, R12, RZ ;  /* 0x0000000cff11723e */ /* 0x001fc600048060ff */
[----:B------:R2:W-:Y:S04]  /*7660*/  @!P4 STG.E.U8 desc[UR16][R10.64+0x78], R13 ;  /* 0x0000780d0a00c986 */ /* 0x0005e8000c101110 */
[----:B------:R2:W-:Y:S04]  /*7670*/  @!P1 STG.E.U8 desc[UR16][R10.64+0x79], R17 ;  /* 0x000079110a009986 */ /* 0x0005e8000c101110 */
[----:B------:R2:W-:Y:S04]  /*7680*/  @!P6 STG.E.U8 desc[UR16][R6.64+0x78], R15 ;  /* 0x0000780f0600e986 */ /* 0x0005e8000c101110 */
[----:B------:R2:W-:Y:S02]  /*7690*/  @!P0 STG.E.U8 desc[UR16][R6.64+0x79], R21 ;  /* 0x0000791506008986 */ /* 0x0005e4000c101110 */
.L_x_161:
[----:B------:R-:W-:Y:S05]  /*76a0*/  BSYNC B0 ;  /* 0x0000000000007941 */ /* 0x000fea0003800000 */
.L_x_31:
[----:B------:R-:W-:Y:S01]  /*76b0*/  ULDC UR6, c[0x0][0xc] ;  /* 0x0000030000067ab9 */ /* 0x000fe20000000800 */
[----:B------:R-:W-:Y:S01]  /*76c0*/  ULDC UR7, c[0x0][0x10] ;  /* 0x0000040000077ab9 */ /* 0x000fe20000000800 */
[----:B--2-45:R-:W2:Y:S01]  /*76d0*/  LDC R5, c[0x0][0x14] ;  /* 0x00000500ff057b82 */ /* 0x034ea20000000800 */
[----:B------:R-:W-:Y:S01]  /*76e0*/  UIMAD.WIDE.U32 UR6, UR6, UR7, URZ ;  /* 0x00000007060672a5 */ /* 0x000fe2000f8e003f */
[----:B0-----:R-:W-:Y:S01]  /*76f0*/  PRMT R6, RZ, 0x7610, R6 ;  /* 0x00007610ff067816 */ /* 0x001fe20000000006 */
[----:B------:R-:W-:-:S04]  /*7700*/  IMAD.MOV.U32 R7, RZ, RZ, -0x1 ;  /* 0xffffffffff077424 */ /* 0x000fc800078e00ff */
[----:B--2---:R-:W-:-:S04]  /*7710*/  IMAD.WIDE.U32 R2, R5, UR6, R2 ;  /* 0x0000000605027c25 */ /* 0x004fc8000f8e0002 */
[----:B------:R-:W-:Y:S01]  /*7720*/  IMAD R5, R5, UR7, RZ ;  /* 0x0000000705057c24 */ /* 0x000fe2000f8e02ff */
[----:B------:R-:W-:Y:S02]  /*7730*/  ULDC.64 UR6, c[0x0][0x650] ;  /* 0x0001940000067ab9 */ /* 0x000fe40000000a00 */
[----:B------:R-:W-:Y:S01]  /*7740*/  ISETP.GE.U32.AND P0, PT, R2, UR6, PT ;  /* 0x0000000602007c0c */ /* 0x000fe2000bf06070 */
[----:B------:R-:W-:Y:S02]  /*7750*/  IMAD.IADD R3, R3, 0x1, R5 ;  /* 0x0000000103037824 */ /* 0x000fe400078e0205 */
[----:B------:R-:W-:-:S03]  /*7760*/  IMAD.MOV.U32 R5, RZ, RZ, -0x1 ;  /* 0xffffffffff057424 */ /* 0x000fc600078e00ff */
[----:B------:R-:W-:-:S13]  /*7770*/  ISETP.GE.U32.AND.EX P0, PT, R3, UR7, PT, P0 ;  /* 0x0000000703007c0c */ /* 0x000fda000bf06100 */
[----:B------:R-:W-:Y:S05]  /*7780*/  @P0 BRA `(.L_x_162) ;  /* 0x0000000400600947 */ /* 0x000fea0003800000 */
[----:B------:R-:W0:Y:S01]  /*7790*/  S2R R20, SR_CTAID.X ;  /* 0x0000000000147919 */ /* 0x000e220000002500 */
[----:B------:R-:W2:Y:S01]  /*77a0*/  LDC.64 R14, c[0x0][0x628] ;  /* 0x00018a00ff0e7b82 */ /* 0x000ea20000000a00 */
[----:B------:R-:W-:Y:S01]  /*77b0*/  ULDC UR6, c[0x0][0x150] ;  /* 0x0000540000067ab9 */ /* 0x000fe20000000800 */
[----:B------:R-:W-:Y:S01]  /*77c0*/  IMAD.MOV.U32 R12, RZ, RZ, R2 ;  /* 0x000000ffff0c7224 */ /* 0x000fe200078e0002 */
[----:B------:R-:W4:Y:S01]  /*77d0*/  S2R R22, SR_CTAID.Y ;  /* 0x0000000000167919 */ /* 0x000f220000002600 */
[----:B------:R-:W-:-:S04]  /*77e0*/  IMAD.MOV.U32 R13, RZ, RZ, R3 ;  /* 0x000000ffff0d7224 */ /* 0x000fc800078e0003 */
[----:B------:R-:W1:Y:S08]  /*77f0*/  LDC R23, c[0x0][0x144] ;  /* 0x00005100ff177b82 */ /* 0x000e700000000800 */
[----:B------:R-:W1:Y:S08]  /*7800*/  LDC R16, c[0x0][0x630] ;  /* 0x00018c00ff107b82 */ /* 0x000e700000000800 */
[----:B------:R-:W1:Y:S01]  /*7810*/  LDC.64 R18, c[0x0][0x620] ;  /* 0x00018800ff127b82 */ /* 0x000e620000000a00 */
[----:B--2---:R-:W-:-:S04]  /*7820*/  ISETP.NE.U32.AND P0, PT, R14, RZ, PT ;  /* 0x000000ff0e00720c */ /* 0x004fc80003f05070 */
[----:B------:R-:W-:Y:S02]  /*7830*/  ISETP.NE.AND.EX P0, PT, R15, RZ, PT, P0 ;  /* 0x000000ff0f00720c */ /* 0x000fe40003f05300 */
[----:B0-----:R-:W-:-:S05]  /*7840*/  I2FP.F32.U32 R5, R20 ;  /* 0x0000001400057245 */ /* 0x001fca0000201000 */
[----:B------:R-:W-:-:S04]  /*7850*/  FMUL R5, R5, UR6 ;  /* 0x0000000605057c20 */ /* 0x000fc80008400000 */
[----:B------:R0:W2:Y:S02]  /*7860*/  F2I.U32.TRUNC.NTZ R21, R5 ;  /* 0x0000000500157305 */ /* 0x0000a4000020f000 */
[----:B----4-:R-:W-:Y:S05]  /*7870*/  @!P0 BRA `(.L_x_163) ;  /* 0x0000000000288947 */ /* 0x010fea0003800000 */
[----:B0-----:R-:W0:Y:S02]  /*7880*/  LDC R5, c[0x0][0x634] ;  /* 0x00018d00ff057b82 */ /* 0x001e240000000800 */
        /* <DEDUP_REMOVED lines=9> */
.L_x_163:
[-CC-:B-1----:R-:W-:Y:S01]  /*7920*/  SHF.R.U64 R17, R12, R16.reuse, R13.reuse ;  /* 0x000000100c117219 */ /* 0x182fe2000000120d */
[----:B------:R-:W1:Y:S01]  /*7930*/  LDC.64 R28, c[0x0][0x640] ;  /* 0x00019000ff1c7b82 */ /* 0x000e620000000a00 */
[----:B0-----:R-:W-:Y:S01]  /*7940*/  SHF.R.U32.HI R5, RZ, R16, R13 ;  /* 0x00000010ff057219 */ /* 0x001fe2000001160d */
[----:B--2---:R-:W-:Y:S01]  /*7950*/  IMAD.MOV R21, RZ, RZ, -R21 ;  /* 0x000000ffff157224 */ /* 0x004fe200078e0a15 */
[----:B------:R-:W-:Y:S01]  /*7960*/  IADD3 R11, P0, RZ, -R17, RZ ;  /* 0x80000011ff0b7210 */ /* 0x000fe20007f1e0ff */
[----:B------:R-:W-:Y:S02]  /*7970*/  ULDC UR6, c[0x0][0x154] ;  /* 0x0000550000067ab9 */ /* 0x000fe40000000800 */
[----:B------:R-:W-:Y:S02]  /*7980*/  IMAD R23, R23, R21, R20 ;  /* 0x0000001517177224 */ /* 0x000fe400078e0214 */
[----:B------:R-:W0:Y:S01]  /*7990*/  LDC R12, c[0x0][0x618] ;  /* 0x00018600ff0c7b82 */ /* 0x000e220000000800 */
[----:B------:R-:W-:-:S02]  /*79a0*/  IMAD.X R5, RZ, RZ, ~R5, P0 ;  /* 0x000000ffff057224 */ /* 0x000fc400000e0e05 */
[----:B------:R-:W-:-:S04]  /*79b0*/  IMAD.WIDE.U32 R6, R11, R18, R2 ;  /* 0x000000120b067225 */ /* 0x000fc800078e0002 */
[----:B------:R-:W-:Y:S01]  /*79c0*/  IMAD R10, R5, R18, RZ ;  /* 0x00000012050a7224 */ /* 0x000fe200078e02ff */
[----:B------:R-:W2:Y:S03]  /*79d0*/  LDC R24, c[0x0][0x608] ;  /* 0x00018200ff187b82 */ /* 0x000ea60000000800 */
[----:B------:R-:W-:Y:S02]  /*79e0*/  IMAD R5, R11, R19, R10 ;  /* 0x000000130b057224 */ /* 0x000fe400078e020a */
[----:B------:R-:W-:Y:S02]  /*79f0*/  IMAD.MOV.U32 R11, RZ, RZ, 0x1 ;  /* 0x00000001ff0b7424 */ /* 0x000fe400078e00ff */
[----:B------:R-:W-:Y:S01]  /*7a00*/  IMAD.IADD R5, R7, 0x1, R5 ;  /* 0x0000000107057824 */ /* 0x000fe200078e0205 */
[----:B---3--:R-:W3:Y:S01]  /*7a10*/  LDC R26, c[0x0][0x658] ;  /* 0x00019600ff1a7b82 */ /* 0x008ee20000000800 */
[----:B------:R-:W-:-:S02]  /*7a20*/  I2FP.F32.U32 R7, R22 ;  /* 0x0000001600077245 */ /* 0x000fc40000201000 */
[----:B-1----:R-:W-:-:S03]  /*7a30*/  ISETP.NE.U32.AND P0, PT, R28, RZ, PT ;  /* 0x000000ff1c00720c */ /* 0x002fc60003f05070 */
[----:B------:R-:W-:Y:S01]  /*7a40*/  FMUL R10, R7, UR6 ;  /* 0x00000006070a7c20 */ /* 0x000fe20008400000 */
[----:B------:R-:W-:Y:S01]  /*7a50*/  ISETP.NE.AND.EX P0, PT, R29, RZ, PT, P0 ;  /* 0x000000ff1d00720c */ /* 0x000fe20003f05300 */
[----:B------:R-:W1:Y:S01]  /*7a60*/  LDC R21, c[0x0][0x148] ;  /* 0x00005200ff157b82 */ /* 0x000e620000000800 */
[-CC-:B0-----:R-:W-:Y:S01]  /*7a70*/  SHF.R.U64 R16, R6, R12.reuse, R5.reuse ;  /* 0x0000000c06107219 */ /* 0x181fe20000001205 */
[----:B------:R0:W4:Y:S01]  /*7a80*/  F2I.U32.TRUNC.NTZ R18, R10 ;  /* 0x0000000a00127305 */ /* 0x000122000020f000 */
[----:B------:R-:W-:Y:S01]  /*7a90*/  SHF.R.U32.HI R5, RZ, R12, R5 ;  /* 0x0000000cff057219 */ /* 0x000fe20000011605 */
[----:B------:R-:W-:-:S04]  /*7aa0*/  IMAD.MOV.U32 R7, RZ, RZ, -0x1 ;  /* 0xffffffffff077424 */ /* 0x000fc800078e00ff */
[----:B------:R-:W0:Y:S01]  /*7ab0*/  LDC R20, c[0x0][0x600] ;  /* 0x00018000ff147b82 */ /* 0x000e220000000800 */
[-CC-:B--2---:R-:W-:Y:S02]  /*7ac0*/  SHF.R.U64 R14, R16, R24.reuse, R5.reuse ;  /* 0x00000018100e7219 */ /* 0x184fe40000001205 */
[----:B------:R-:W-:-:S05]  /*7ad0*/  SHF.R.U32.HI R5, RZ, R24, R5 ;  /* 0x00000018ff057219 */ /* 0x000fca0000011605 */
[----:B------:R-:W2:Y:S01]  /*7ae0*/  LDC R27, c[0x0][0x648] ;  /* 0x00019200ff1b7b82 */ /* 0x000ea20000000800 */
[-C--:B---3--:R-:W-:Y:S02]  /*7af0*/  SHF.L.U32 R6, R7, R26.reuse, RZ ;  /* 0x0000001a07067219 */ /* 0x088fe400000006ff */
[-CC-:B------:R-:W-:Y:S02]  /*7b00*/  SHF.R.U64 R19, R14, R26.reuse, R5.reuse ;  /* 0x0000001a0e137219 */ /* 0x180fe40000001205 */
[----:B------:R-:W-:Y:S02]  /*7b10*/  SHF.R.U32.HI R7, RZ, R26, R5 ;  /* 0x0000001aff077219 */ /* 0x000fe40000011605 */
[----:B------:R-:W-:Y:S01]  /*7b20*/  LOP3.LUT R25, RZ, R6, RZ, 0x33, !PT ;  /* 0x00000006ff197212 */ /* 0x000fe200078e33ff */
[----:B------:R-:W3:Y:S01]  /*7b30*/  LDC R30, c[0x0][0x638] ;  /* 0x00018e00ff1e7b82 */ /* 0x000ee20000000800 */
[----:B------:R-:W-:Y:S01]  /*7b40*/  SHF.L.U32 R26, R11, R26, RZ ;  /* 0x0000001a0b1a7219 */ /* 0x000fe200000006ff */
[----:B------:R-:W-:-:S06]  /*7b50*/  IMAD.MOV.U32 R6, RZ, RZ, R19 ;  /* 0x000000ffff067224 */ /* 0x000fcc00078e0013 */
[----:B------:R-:W0:Y:S01]  /*7b60*/  LDC R31, c[0x0][0x610] ;  /* 0x00018400ff1f7b82 */ /* 0x000e220000000800 */
[----:B----4-:R-:W-:Y:S05]  /*7b70*/  @!P0 BRA `(.L_x_164) ;  /* 0x0000000000288947 */ /* 0x010fea0003800000 */
[----:B------:R-:W4:Y:S02]  /*7b80*/  LDC R6, c[0x0][0x64c] ;  /* 0x00019300ff067b82 */ /* 0x000f240000000800 */
[----:B----4-:R-:W-:-:S05]  /*7b90*/  IADD3 R5, P0, R19, R6, RZ ;  /* 0x0000000613057210 */ /* 0x010fca0007f1e0ff */
[----:B------:R-:W-:-:S04]  /*7ba0*/  IMAD.X R15, RZ, RZ, R7, P0 ;  /* 0x000000ffff0f7224 */ /* 0x000fc800000e0607 */
[----:B------:R-:W-:-:S04]  /*7bb0*/  IMAD.WIDE.U32 R6, R15, R28, RZ ;  /* 0x0000001c0f067225 */ /* 0x000fc800078e00ff */
[----:B0-----:R-:W-:-:S04]  /*7bc0*/  IMAD.WIDE.U32 R10, P0, R5, R29, R6 ;  /* 0x0000001d050a7225 */ /* 0x001fc80007800006 */
[----:B------:R-:W-:-:S04]  /*7bd0*/  IMAD.WIDE.U32 R6, R5, R28, RZ ;  /* 0x0000001c05067225 */ /* 0x000fc800078e00ff */
[----:B------:R-:W-:Y:S01]  /*7be0*/  IMAD.X R13, RZ, RZ, RZ, P0 ;  /* 0x000000ffff0d7224 */ /* 0x000fe200000e06ff */
[----:B------:R-:W-:Y:S01]  /*7bf0*/  IADD3 RZ, P0, R7, R10, RZ ;  /* 0x0000000a07ff7210 */ /* 0x000fe20007f1e0ff */
[----:B------:R-:W-:-:S04]  /*7c00*/  IMAD.MOV.U32 R12, RZ, RZ, R11 ;  /* 0x000000ffff0c7224 */ /* 0x000fc800078e000b */
[----:B------:R-:W-:-:S08]  /*7c10*/  IMAD.WIDE.U32.X R6, R15, R29, R12, P0 ;  /* 0x0000001d0f067225 */ /* 0x000fd000000e040c */
.L_x_164:
[----:B--2---:R-:W-:Y:S01]  /*7c20*/  SHF.R.U64 R5, R6, R27, R7 ;  /* 0x0000001b06057219 */ /* 0x004fe20000001207 */
[----:B0-----:R-:W-:Y:S01]  /*7c30*/  VIADD R7, R20, 0xffffffff ;  /* 0xffffffff14077836 */ /* 0x001fe20000000000 */
[----:B------:R-:W-:Y:S01]  /*7c40*/  LOP3.LUT R28, R14, R25, RZ, 0xc0, !PT ;  /* 0x000000190e1c7212 */ /* 0x000fe200078ec0ff */
[----:B------:R-:W-:Y:S02]  /*7c50*/  IMAD.MOV R18, RZ, RZ, -R18 ;  /* 0x000000ffff127224 */ /* 0x000fe400078e0a12 */
[----:B------:R-:W-:Y:S01]  /*7c60*/  IMAD.MOV R6, RZ, RZ, -R5 ;  /* 0x000000ffff067224 */ /* 0x000fe200078e0a05 */
[----:B------:R-:W-:Y:S01]  /*7c70*/  LOP3.LUT R16, R16, R7, RZ, 0xc0, !PT ;  /* 0x0000000710107212 */ /* 0x000fe200078ec0ff */
[----:B------:R-:W-:Y:S02]  /*7c80*/  IMAD R28, R26, R5, R28 ;  /* 0x000000051a1c7224 */ /* 0x000fe400078e021c */
[----:B-1----:R-:W-:Y:S02]  /*7c90*/  @P2 IMAD R23, R21, R18, R22 ;  /* 0x0000001215172224 */ /* 0x002fe400078e0216 */
[----:B---3--:R-:W-:-:S02]  /*7ca0*/  IMAD R5, R6, R30, R19 ;  /* 0x0000001e06057224 */ /* 0x008fc400078e0213 */
[----:B------:R-:W-:Y:S02]  /*7cb0*/  IMAD R28, R28, R31, R23 ;  /* 0x0000001f1c1c7224 */ /* 0x000fe400078e0217 */
[----:B------:R-:W-:Y:S02]  /*7cc0*/  IMAD R5, R5, R20, R16 ;  /* 0x0000001405057224 */ /* 0x000fe400078e0210 */
[----:B------:R-:W-:-:S03]  /*7cd0*/  IMAD.MOV.U32 R6, RZ, RZ, 0x1 ;  /* 0x00000001ff067424 */ /* 0x000fc600078e00ff */
[----:B------:R-:W-:Y:S02]  /*7ce0*/  SEL R7, R5, R28, !P2 ;  /* 0x0000001c05077207 */ /* 0x000fe40005000000 */
[----:B------:R-:W-:Y:S01]  /*7cf0*/  SEL R28, R28, R5, !P2 ;  /* 0x000000051c1c7207 */ /* 0x000fe20005000000 */
[----:B------:R-:W-:-:S07]  /*7d00*/  IMAD.MOV.U32 R5, RZ, RZ, R17 ;  /* 0x000000ffff057224 */ /* 0x000fce00078e0011 */
.L_x_162:
[----:B------:R-:W-:Y:S01]  /*7d10*/  LOP3.LUT P0, RZ, R6, 0xff, RZ, 0xc0, !PT ;  /* 0x000000ff06ff7812 */ /* 0x000fe2000780c0ff */
[----:B------:R-:W-:-:S12]  /*7d20*/  IMAD.MOV.U32 R6, RZ, RZ, R28 ;  /* 0x000000ffff067224 */ /* 0x000fd800078e001c */
[----:B------:R-:W-:Y:S05]  /*7d30*/  @P0 BRA `(.L_x_165) ;  /* 0xffffff9000900947 */ /* 0x000fea000383ffff */
[----:B------:R-:W-:Y:S05]  /*7d40*/  EXIT ;  /* 0x000000000000794d */ /* 0x000fea0003800000 */
.L_x_3:
[----:B0-----:R-:W-:Y:S01]  /*7d50*/  ULDC.64 UR4, c[0x0][0x650] ;  /* 0x0001940000047ab9 */ /* 0x001fe20000000a00 */
        /* <DEDUP_REMOVED lines=25> */
.L_x_167:
[--C-:B------:R-:W-:Y:S01]  /*7ef0*/  SHF.R.U64 R16, R14, R18, R15.reuse ;  /* 0x000000120e107219 */ /* 0x100fe2000000120f */
[----:B------:R-:W0:Y:S01]  /*7f00*/  LDC R22, c[0x0][0x618] ;  /* 0x00018600ff167b82 */ /* 0x000e220000000800 */
[----:B------:R-:W-:Y:S01]  /*7f10*/  I2FP.F32.U32 R7, R8 ;  /* 0x0000000800077245 */ /* 0x000fe20000201000 */
[----:B------:R-:W-:Y:S01]  /*7f20*/  ULDC UR4, c[0x0][0x150] ;  /* 0x0000540000047ab9 */ /* 0x000fe20000000800 */
[----:B------:R-:W-:Y:S02]  /*7f30*/  SHF.R.U32.HI R6, RZ, R18, R15 ;  /* 0x00000012ff067219 */ /* 0x000fe4000001160f */
[----:B------:R-:W-:Y:S01]  /*7f40*/  IADD3 R9, P0, RZ, -R16, RZ ;  /* 0x80000010ff097210 */ /* 0x000fe20007f1e0ff */
[----:B------:R-:W-:Y:S01]  /*7f50*/  FMUL R13, R7, UR4 ;  /* 0x00000004070d7c20 */ /* 0x000fe20008400000 */
[----:B------:R-:W-:Y:S01]  /*7f60*/  ULDC UR4, c[0x0][0x154] ;  /* 0x0000550000047ab9 */ /* 0x000fe20000000800 */
[----:B------:R-:W1:Y:S02]  /*7f70*/  LDC.64 R24, c[0x0][0x640] ;  /* 0x00019000ff187b82 */ /* 0x000e640000000a00 */
[----:B------:R-:W-:-:S02]  /*7f80*/  IMAD.X R11, RZ, RZ, ~R6, P0 ;  /* 0x000000ffff0b7224 */ /* 0x000fc400000e0e06 */
[----:B------:R-:W2:Y:S01]  /*7f90*/  F2I.U32.TRUNC.NTZ R13, R13 ;  /* 0x0000000d000d7305 */ /* 0x000ea2000020f000 */
[----:B------:R-:W-:-:S03]  /*7fa0*/  IMAD.WIDE.U32 R6, R9, R20, R2 ;  /* 0x0000001409067225 */ /* 0x000fc600078e0002 */
[----:B------:R-:W3:Y:S01]  /*7fb0*/  LDC R15, c[0x0][0x144] ;  /* 0x00005100ff0f7b82 */ /* 0x000ee20000000800 */
[----:B------:R-:W-:-:S04]  /*7fc0*/  IMAD R12, R11, R20, RZ ;  /* 0x000000140b0c7224 */ /* 0x000fc800078e02ff */
[----:B------:R-:W-:Y:S02]  /*7fd0*/  IMAD R9, R9, R21, R12 ;  /* 0x0000001509097224 */ /* 0x000fe400078e020c */
[----:B------:R-:W-:Y:S01]  /*7fe0*/  IMAD.MOV.U32 R12, RZ, RZ, -0x1 ;  /* 0xffffffffff0c7424 */ /* 0x000fe200078e00ff */
[----:B------:R-:W4:Y:S01]  /*7ff0*/  LDC R18, c[0x0][0x608] ;  /* 0x00018200ff127b82 */ /* 0x000f220000000800 */
[----:B------:R-:W-:Y:S01]  /*8000*/  IMAD.IADD R7, R7, 0x1, R9 ;  /* 0x0000000107077824 */ /* 0x000fe200078e0209 */
[----:B------:R-:W-:-:S04]  /*8010*/  I2FP.F32.U32 R9, R10 ;  /* 0x0000000a00097245 */ /* 0x000fc80000201000 */
[-C--:B0-----:R-:W-:Y:S01]  /*8020*/  SHF.R.U64 R14, R6, R22.reuse, R7 ;  /* 0x00000016060e7219 */ /* 0x081fe20000001207 */
[----:B--2---:R-:W-:Y:S01]  /*8030*/  IMAD.MOV R6, RZ, RZ, -R13 ;  /* 0x000000ffff067224 */ /* 0x004fe200078e0a0d */
[----:B------:R-:W0:Y:S01]  /*8040*/  LDC R11, c[0x0][0x658] ;  /* 0x00019600ff0b7b82 */ /* 0x000e220000000800 */
[----:B-1----:R-:W-:Y:S01]  /*8050*/  ISETP.NE.U32.AND P0, PT, R24, RZ, PT ;  /* 0x000000ff1800720c */ /* 0x002fe20003f05070 */
[----:B------:R-:W-:Y:S01]  /*8060*/  FMUL R9, R9, UR4 ;  /* 0x0000000409097c20 */ /* 0x000fe20008400000 */
[----:B------:R-:W-:Y:S02]  /*8070*/  SHF.R.U32.HI R7, RZ, R22, R7 ;  /* 0x00000016ff077219 */ /* 0x000fe40000011607 */
[----:B------:R-:W-:-:S03]  /*8080*/  ISETP.NE.AND.EX P0, PT, R25, RZ, PT, P0 ;  /* 0x000000ff1900720c */ /* 0x000fc60003f05300 */
[----:B------:R-:W1:Y:S01]  /*8090*/  LDC R21, c[0x0][0x148] ;  /* 0x00005200ff157b82 */ /* 0x000e620000000800 */
[----:B---3--:R-:W-:Y:S02]  /*80a0*/  IMAD R22, R15, R6, R8 ;  /* 0x000000060f167224 */ /* 0x008fe400078e0208 */
[----:B------:R-:W-:-:S05]  /*80b0*/  IMAD.MOV.U32 R8, RZ, RZ, 0x1 ;  /* 0x00000001ff087424 */ /* 0x000fca00078e00ff */
[----:B------:R-:W2:Y:S01]  /*80c0*/  LDC R20, c[0x0][0x600] ;  /* 0x00018000ff147b82 */ /* 0x000ea20000000800 */
[-CC-:B----4-:R-:W-:Y:S02]  /*80d0*/  SHF.R.U64 R17, R14, R18.reuse, R7.reuse ;  /* 0x000000120e117219 */ /* 0x190fe40000001207 */
[----:B------:R-:W-:Y:S02]  /*80e0*/  SHF.R.U32.HI R6, RZ, R18, R7 ;  /* 0x00000012ff067219 */ /* 0x000fe40000011607 */
[----:B------:R3:W4:Y:S03]  /*80f0*/  F2I.U32.TRUNC.NTZ R18, R9 ;  /* 0x0000000900127305 */ /* 0x000726000020f000 */
[----:B------:R-:W1:Y:S01]  /*8100*/  LDC R23, c[0x0][0x648] ;  /* 0x00019200ff177b82 */ /* 0x000e620000000800 */
[-C--:B0-----:R-:W-:Y:S02]  /*8110*/  SHF.R.U64 R19, R17, R11.reuse, R6 ;  /* 0x0000000b11137219 */ /* 0x081fe40000001206 */
[----:B------:R-:W-:-:S02]  /*8120*/  SHF.L.U32 R12, R12, R11, RZ ;  /* 0x0000000b0c0c7219 */ /* 0x000fc400000006ff */
[-C--:B------:R-:W-:Y:S01]  /*8130*/  SHF.R.U32.HI R7, RZ, R11.reuse, R6 ;  /* 0x0000000bff077219 */ /* 0x080fe20000011606 */
[----:B------:R-:W-:Y:S01]  /*8140*/  IMAD.MOV.U32 R6, RZ, RZ, R19 ;  /* 0x000000ffff067224 */ /* 0x000fe200078e0013 */
[----:B------:R-:W-:Y:S01]  /*8150*/  SHF.L.U32 R27, R8, R11, RZ ;  /* 0x0000000b081b7219 */ /* 0x000fe200000006ff */
[----:B------:R-:W0:Y:S01]  /*8160*/  LDC R26, c[0x0][0x638] ;  /* 0x00018e00ff1a7b82 */ /* 0x000e220000000800 */
[----:B------:R-:W-:-:S07]  /*8170*/  LOP3.LUT R28, RZ, R12, RZ, 0x33, !PT ;  /* 0x0000000cff1c7212 */ /* 0x000fce00078e33ff */
[----:B------:R-:W0:Y:S01]  /*8180*/  LDC R29, c[0x0][0x610] ;  /* 0x00018400ff1d7b82 */ /* 0x000e220000000800 */
[----:B---34-:R-:W-:Y:S05]  /*8190*/  @!P0 BRA `(.L_x_168) ;  /* 0x0000000000288947 */ /* 0x018fea0003800000 */
        /* <DEDUP_REMOVED lines=10> */
.L_x_168:
[----:B-1----:R-:W-:Y:S01]  /*8240*/  SHF.R.U64 R7, R6, R23, R7 ;  /* 0x0000001706077219 */ /* 0x002fe20000001207 */
[----:B--2---:R-:W-:Y:S01]  /*8250*/  VIADD R9, R20, 0xffffffff ;  /* 0xffffffff14097836 */ /* 0x004fe20000000000 */
[----:B------:R-:W-:Y:S01]  /*8260*/  LOP3.LUT R6, R17, R28, RZ, 0xc0, !PT ;  /* 0x0000001c11067212 */ /* 0x000fe200078ec0ff */
[----:B------:R-:W-:Y:S02]  /*8270*/  IMAD.MOV R18, RZ, RZ, -R18 ;  /* 0x000000ffff127224 */ /* 0x000fe400078e0a12 */
[----:B------:R-:W-:Y:S02]  /*8280*/  IMAD.MOV R8, RZ, RZ, -R7 ;  /* 0x000000ffff087224 */ /* 0x000fe400078e0a07 */
[----:B------:R-:W-:Y:S01]  /*8290*/  IMAD R11, R27, R7, R6 ;  /* 0x000000071b0b7224 */ /* 0x000fe200078e0206 */
[----:B------:R-:W-:Y:S01]  /*82a0*/  LOP3.LUT R7, R14, R9, RZ, 0xc0, !PT ;  /* 0x000000090e077212 */ /* 0x000fe200078ec0ff */
[----:B------:R-:W-:Y:S02]  /*82b0*/  @P2 IMAD R22, R21, R18, R10 ;  /* 0x0000001215162224 */ /* 0x000fe400078e020a */
[----:B0-----:R-:W-:-:S02]  /*82c0*/  IMAD R6, R8, R26, R19 ;  /* 0x0000001a08067224 */ /* 0x001fc400078e0213 */
[----:B------:R-:W-:Y:S02]  /*82d0*/  IMAD R11, R11, R29, R22 ;  /* 0x0000001d0b0b7224 */ /* 0x000fe400078e0216 */
[----:B------:R-:W-:Y:S02]  /*82e0*/  IMAD R6, R6, R20, R7 ;  /* 0x0000001406067224 */ /* 0x000fe400078e0207 */
[----:B------:R-:W-:-:S03]  /*82f0*/  IMAD.MOV.U32 R8, RZ, RZ, 0x1 ;  /* 0x00000001ff087424 */ /* 0x000fc600078e00ff */
[----:B------:R-:W-:Y:S02]  /*8300*/  SEL R14, R6, R11, !P2 ;  /* 0x0000000b060e7207 */ /* 0x000fe40005000000 */
[----:B------:R-:W-:Y:S01]  /*8310*/  SEL R11, R11, R6, !P2 ;  /* 0x000000060b0b7207 */ /* 0x000fe20005000000 */
[----:B------:R-:W-:Y:S01]  /*8320*/  IMAD.MOV.U32 R6, RZ, RZ, R16 ;  /* 0x000000ffff067224 */ /* 0x000fe200078e0010 */
[----:B------:R-:W-:-:S07]  /*8330*/  PRMT R7, R8, 0x7610, R7 ;  /* 0x0000761008077816 */ /* 0x000fce0000000007 */
.L_x_166:
[----:B------:R-:W-:-:S08]  /*8340*/  NOP ;  /* 0x0000000000007918 */ /* 0x000fd00000000000 */
[----:B------:R-:W0:-:S00]  /*8350*/  USETMAXREG.DEALLOC.CTAPOOL 0x28 ;  /* 0x00000028000079c8 */ /* 0x000e0000080e0500 */
[----:B0-----:R-:W-:-:S13]  /*8360*/  ISETP.NE.AND P0, PT, R5, RZ, PT ;  /* 0x000000ff0500720c */ /* 0x001fda0003f05270 */
[----:B------:R-:W-:Y:S05]  /*8370*/  @P0 EXIT ;  /* 0x000000000000094d */ /* 0x000fea0003800000 */
[----:B------:R-:W-:Y:S01]  /*8380*/  LOP3.LUT P0, RZ, R7, 0xff, RZ, 0xc0, !PT ;  /* 0x000000ff07ff7812 */ /* 0x000fe2000780c0ff */
[----:B------:R-:W-:Y:S02]  /*8390*/  IMAD.MOV.U32 R5, RZ, RZ, 0x1 ;  /* 0x00000001ff057424 */ /* 0x000fe400078e00ff */
[----:B------:R-:W-:-:S10]  /*83a0*/  IMAD.MOV.U32 R13, RZ, RZ, RZ ;  /* 0x000000ffff0d7224 */ /* 0x000fd400078e00ff */
[----:B------:R-:W-:Y:S05]  /*83b0*/  @!P0 BRA `(.L_x_169) ;  /* 0x0000000c00308947 */ /* 0x000fea0003800000 */
[----:B------:R-:W0:Y:S01]  /*83c0*/  LDC R5, c[0x0][0x28c] ;  /* 0x0000a300ff057b82 */ /* 0x000e220000000800 */
[----:B------:R-:W-:Y:S01]  /*83d0*/  ULDC UR5, c[0x0][0x600] ;  /* 0x0001800000057ab9 */ /* 0x000fe20000000800 */
[----:B------:R-:W-:Y:S01]  /*83e0*/  ULDC UR4, c[0x0][0xc] ;  /* 0x0000030000047ab9 */ /* 0x000fe20000000800 */
[----:B------:R-:W-:Y:S01]  /*83f0*/  UIADD3 UR16, UR5, -0x1, URZ ;  /* 0xffffffff05107890 */ /* 0x000fe2000fffe03f */
[C---:B------:R-:W-:Y:S01]  /*8400*/  LOP3.LUT P3, RZ, R0.reuse, 0x7f, RZ, 0xc0, !PT ;  /* 0x0000007f00ff7812 */ /* 0x040fe2000786c0ff */
[----:B------:R-:W-:Y:S01]  /*8410*/  ULDC UR6, c[0x0][0x658] ;  /* 0x0001960000067ab9 */ /* 0x000fe20000000800 */
[----:B------:R-:W-:Y:S01]  /*8420*/  ULDC UR5, c[0x0][0x10] ;  /* 0x0000040000057ab9 */ /* 0x000fe20000000800 */
[----:B------:R-:W-:Y:S01]  /*8430*/  UMOV UR7, 0xffffffff ;  /* 0xffffffff00077882 */ /* 0x000fe20000000000 */
[----:B------:R-:W-:Y:S01]  /*8440*/  UMOV UR8, 0x1 ;  /* 0x0000000100087882 */ /* 0x000fe20000000000 */
[----:B------:R-:W-:Y:S01]  /*8450*/  UIMAD.WIDE.U32 UR4, UR4, UR5, URZ ;  /* 0x00000005040472a5 */ /* 0x000fe2000f8e003f */
[----:B------:R-:W-:Y:S01]  /*8460*/  LOP3.LUT P0, RZ, R0, 0x1f, RZ, 0xc0, !PT ;  /* 0x0000001f00ff7812 */ /* 0x000fe2000780c0ff */
[----:B------:R-:W-:Y:S01]  /*8470*/  USHF.L.U32 UR7, UR7, UR6, URZ ;  /* 0x0000000607077299 */ /* 0x000fe2000800063f */
[----:B------:R-:W-:Y:S01]  /*8480*/  BSSY B0, `(.L_x_169) ;  /* 0x00000bf000007945 */ /* 0x000fe20003800000 */
[----:B------:R-:W-:Y:S01]  /*8490*/  USHF.L.U32 UR18, UR8, UR6, URZ ;  /* 0x0000000608127299 */ /* 0x000fe2000800063f */
[----:B------:R-:W-:Y:S01]  /*84a0*/  IMAD.MOV.U32 R15, RZ, RZ, 0x1 ;  /* 0x00000001ff0f7424 */ /* 0x000fe200078e00ff */
[----:B------:R-:W-:Y:S01]  /*84b0*/  LOP3.LUT R16, R4, 0x2, RZ, 0xfc, !PT ;  /* 0x0000000204107812 */ /* 0x000fe200078efcff */
[----:B------:R-:W-:Y:S01]  /*84c0*/  ULDC UR6, c[0x0][0x14] ;  /* 0x0000050000067ab9 */ /* 0x000fe20000000800 */
[----:B------:R-:W-:Y:S01]  /*84d0*/  PLOP3.LUT P0, PT, P0, P3, PT, 0x8a, 0x0 ;  /* 0x000000000000781c */ /* 0x000fe20000707172 */
[----:B------:R-:W-:Y:S01]  /*84e0*/  UIMAD.WIDE.U32 UR20, UR4, UR6, URZ ;  /* 0x00000006041472a5 */ /* 0x000fe2000f8e003f */
[----:B------:R-:W-:Y:S01]  /*84f0*/  IMAD.MOV.U32 R13, RZ, RZ, RZ ;  /* 0x000000ffff0d7224 */ /* 0x000fe200078e00ff */
[----:B------:R-:W-:-:S02]  /*8500*/  UIMAD UR13, UR5, UR6, URZ ;  /* 0x00000006050d72a4 */ /* 0x000fc4000f8e023f */
[----:B------:R-:W-:Y:S01]  /*8510*/  ULOP3.LUT UR17, URZ, UR7, URZ, 0x33, !UPT ;  /* 0x000000073f117292 */ /* 0x000fe2000f8e333f */
[----:B0-----:R-:W-:Y:S01]  /*8520*/  VIADD R5, R5, 0x7f ;  /* 0x0000007f05057836 */ /* 0x001fe20000000000 */
[----:B------:R-:W-:Y:S01]  /*8530*/  UIADD3 UR13, UR21, UR13, URZ ;  /* 0x0000000d150d7290 */ /* 0x000fe2000fffe03f */
[----:B------:R-:W-:-:S03]  /*8540*/  ULDC.64 UR22, c[0x0][0x198] ;  /* 0x0000660000167ab9 */ /* 0x000fc60000000a00 */
[----:B------:R-:W-:-:S04]  /*8550*/  SHF.R.S32.HI R8, RZ, 0x1f, R5 ;  /* 0x0000001fff087819 */ /* 0x000fc80000011405 */
[----:B------:R-:W-:Y:S01]  /*8560*/  LEA.HI R8, R8, R5, RZ, 0x7 ;  /* 0x0000000508087211 */ /* 0x000fe200078f38ff */
[----:B------:R-:W-:-:S03]  /*8570*/  IMAD.MOV.U32 R5, RZ, RZ, 0x1 ;  /* 0x00000001ff057424 */ /* 0x000fc600078e00ff */
[----:B------:R-:W-:-:S05]  /*8580*/  SHF.R.S32.HI R12, RZ, 0x7, R8 ;  /* 0x00000007ff0c7819 */ /* 0x000fca0000011408 */
[----:B------:R-:W-:-:S07]  /*8590*/  VIADD R0, R12, 0x1 ;  /* 0x000000010c007836 */ /* 0x000fce0000000000 */
.L_x_181:
[----:B------:R-:W-:-:S03]  /*85a0*/  UMOV UR4, 0xffffffff ;  /* 0xffffffff00047882 */ /* 0x000fc60000000000 */
[----:B------:R-:W-:Y:S05]  /*85b0*/  BRA.DIV UR4, `(.L_x_170) ;  /* 0x00000012040c7947 */ /* 0x000fea000b800000 */
[----:B------:R-:W-:-:S13]  /*85c0*/  ELECT P1, URZ, PT ;  /* 0x00000000003f782f */ /* 0x000fda0003820000 */
.L_x_195:
[----:B------:R-:W0:Y:S01]  /*85d0*/  LDC R7, c[0x0][0x28c] ;  /* 0x0000a300ff077b82 */ /* 0x000e220000000800 */
[----:B------:R-:W-:Y:S01]  /*85e0*/  BSSY B1, `(.L_x_171) ;  /* 0x0000035000017945 */ /* 0x000fe20003800000 */
[----:B0-----:R-:W-:-:S13]  /*85f0*/  ISETP.LT.OR P1, PT, R7, 0x1, !P1 ;  /* 0x000000010700780c */ /* 0x001fda0004f21670 */
[----:B------:R-:W-:Y:S05]  /*8600*/  @P1 BRA `(.L_x_172) ;  /* 0x0000000000c81947 */ /* 0x000fea0003800000 */
[----:B------:R-:W-:Y:S02]  /*8610*/  IMAD.SHL.U32 R14, R14, 0x80, RZ ;  /* 0x000000800e0e7824 */ /* 0x000fe400078e00ff */
[----:B------:R-:W-:Y:S02]  /*8620*/  IMAD.SHL.U32 R17, R11, 0x80, RZ ;  /* 0x000000800b117824 */ /* 0x000fe400078e00ff */
[----:B------:R-:W-:Y:S02]  /*8630*/  IMAD.MOV.U32 R20, RZ, RZ, RZ ;  /* 0x000000ffff147224 */ /* 0x000fe400078e00ff */
[----:B------:R-:W-:Y:S02]  /*8640*/  IMAD.MOV.U32 R7, RZ, RZ, R0 ;  /* 0x000000ffff077224 */ /* 0x000fe400078e0000 */
[----:B------:R-:W-:Y:S02]  /*8650*/  IMAD.MOV.U32 R8, RZ, RZ, R5 ;  /* 0x000000ffff087224 */ /* 0x000fe400078e0005 */
[----:B------:R-:W-:-:S07]  /*8660*/  IMAD.MOV.U32 R9, RZ, RZ, R13 ;  /* 0x000000ffff097224 */ /* 0x000fce00078e000d */
.L_x_176:
[----:B------:R-:W0:Y:S01]  /*8670*/  S2R R11, SR_CgaCtaId ;  /* 0x00000000000b7919 */ /* 0x000e220000008800 */
[----:B------:R-:W-:-:S04]  /*8680*/  MOV R10, 0x400 ;  /* 0x00000400000a7802 */ /* 0x000fc80000000f00 */
[----:B0-----:R-:W-:Y:S02]  /*8690*/  LEA R18, R11, R10, 0x18 ;  /* 0x0000000a0b127211 */ /* 0x001fe400078ec0ff */
[----:B------:R-:W-:Y:S01]  /*86a0*/  SHF.L.U32 R10, R8, 0x1f, RZ ;  /* 0x0000001f080a7819 */ /* 0x000fe200000006ff */
[----:B------:R-:W0:Y:S02]  /*86b0*/  @!P3 LDC R11, c[0x0][0x500] ;  /* 0x00014000ff0bbb82 */ /* 0x000e240000000800 */
[----:B------:R-:W-:-:S04]  /*86c0*/  IMAD R19, R9, 0x8, R18 ;  /* 0x0000000809137824 */ /* 0x000fc800078e0212 */
[----:B------:R-:W1:Y:S02]  /*86d0*/  SYNCS.PHASECHK.TRANS64.TRYWAIT P1, [R19+URZ+0x38], R10 ;  /* 0x0000380a130075a7 */ /* 0x000e64000802017f */
[----:B-1----:R-:W-:Y:S05]  /*86e0*/  @!P1 BRA `(.L_x_173) ;  /* 0x0000000c00e09947 */ /* 0x002fea0003800000 */
.L_x_196:
[----:B-1----:R-:W-:Y:S01]  /*86f0*/  PRMT R10, R16, 0x9910, RZ ;  /* 0x00009910100a7816 */ /* 0x002fe200000000ff */
[----:B0-----:R0:W-:Y:S03]  /*8700*/  @!P3 SYNCS.ARRIVE.TRANS64 RZ, [R19+URZ], R11 ;  /* 0x0000000b13ffb9a7 */ /* 0x0011e6000800003f */
[----:B------:R-:W-:-:S13]  /*8710*/  ISETP.NE.AND P1, PT, R10, 0x2, PT ;  /* 0x000000020a00780c */ /* 0x000fda0003f25270 */
[----:B0-----:R-:W-:Y:S05]  /*8720*/  @P1 BRA `(.L_x_174) ;  /* 0x0000000000041947 */ /* 0x001fea0003800000 */
[----:B------:R-:W-:Y:S01]  /*8730*/  BPT.TRAP 0x1 ;  /* 0x000000040000795c */ /* 0x000fe20000300000 */
.L_x_174:
[----:B------:R-:W-:Y:S05]  /*8740*/  @P0 BRA `(.L_x_175) ;  /* 0x0000000000040947 */ /* 0x000fea0003800000 */
[----:B------:R-:W-:Y:S01]  /*8750*/  BPT.TRAP 0x1 ;  /* 0x000000040000795c */ /* 0x000fe20000300000 */
.L_x_175:
[----:B------:R-:W-:Y:S01]  /*8760*/  IMAD R18, R9, 0x4000, R18 ;  /* 0x0000400009127824 */ /* 0x000fe200078e0212 */
[----:B------:R-:W-:Y:S01]  /*8770*/  R2UR UR9, R19 ;  /* 0x00000000130972ca */ /* 0x000fe200000e0000 */
[----:B------:R-:W-:Y:S01]  /*8780*/  VIADD R7, R7, 0xffffffff ;  /* 0xffffffff07077836 */ /* 0x000fe20000000000 */
[----:B------:R-:W-:Y:S01]  /*8790*/  UIADD3 UR4, UP0, UR22, 0xf0, URZ ;  /* 0x000000f016047890 */ /* 0x000fe2000ff1e03f */
[----:B------:R-:W-:Y:S01]  /*87a0*/  R2UR UR11, R17 ;  /* 0x00000000110b72ca */ /* 0x000fe200000e0000 */
[----:B------:R-:W-:Y:S01]  /*87b0*/  UIADD3 UR24, UP1, UR22, 0x1f0, URZ ;  /* 0x000001f016187890 */ /* 0x000fe2000ff3e03f */
[----:B------:R-:W-:Y:S01]  /*87c0*/  R2UR UR8, R18 ;  /* 0x00000000120872ca */ /* 0x000fe200000e0000 */
[----:B------:R-:W-:Y:S01]  /*87d0*/  UIADD3.X UR5, URZ, UR23, URZ, UP0, !UPT ;  /* 0x000000173f057290 */ /* 0x000fe200087fe43f */
[----:B------:R-:W-:Y:S01]  /*87e0*/  R2UR UR10, R20 ;  /* 0x00000000140a72ca */ /* 0x000fe200000e0000 */
[----:B------:R-:W-:Y:S01]  /*87f0*/  VIADD R9, R9, 0x1 ;  /* 0x0000000109097836 */ /* 0x000fe20000000000 */
[----:B------:R-:W-:Y:S01]  /*8800*/  R2UR UR12, R6 ;  /* 0x00000000060c72ca */ /* 0x000fe200000e0000 */
[----:B------:R-:W-:Y:S01]  /*8810*/  UIADD3.X UR25, URZ, UR23, URZ, UP1, !UPT ;  /* 0x000000173f197290 */ /* 0x000fe20008ffe43f */
[----:B------:R-:W-:Y:S01]  /*8820*/  R2UR UR19, R14 ;  /* 0x000000000e1372ca */ /* 0x000fe200000e0000 */
[----:B------:R-:W-:Y:S01]  /*8830*/  UMOV UR6, 0x0 ;  /* 0x0000000000067882 */ /* 0x000fe20000000000 */
[----:B------:R-:W-:Y:S01]  /*8840*/  ISETP.GT.AND P4, PT, R7, 0x1, PT ;  /* 0x000000010700780c */ /* 0x000fe20003f84270 */
[----:B------:R-:W-:Y:S01]  /*8850*/  UMOV UR7, 0x10000000 ;  /* 0x1000000000077882 */ /* 0x000fe20000000000 */
[----:B------:R-:W-:Y:S01]  /*8860*/  ISETP.NE.AND P1, PT, R9, 0x7, PT ;  /* 0x000000070900780c */ /* 0x000fe20003f25270 */
[----:B------:R-:W-:-:S02]  /*8870*/  VIADD R20, R20, 0x80 ;  /* 0x0000008014147836 */ /* 0x000fc40000000000 */
[----:B------:R-:W-:Y:S01]  /*8880*/  UIADD3 UR14, UR8, 0x180, URZ ;  /* 0x00000180080e7890 */ /* 0x000fe2000fffe03f */
[----:B------:R-:W-:Y:S01]  /*8890*/  SEL R11, RZ, 0x1, P1 ;  /* 0x00000001ff0b7807 */ /* 0x000fe20000800000 */
[----:B------:R-:W-:Y:S01]  /*88a0*/  UIADD3 UR15, UR8, 0x1c180, URZ ;  /* 0x0001c180080f7890 */ /* 0x000fe2000fffe03f */
[----:B------:R-:W-:Y:S02]  /*88b0*/  SEL R9, R9, RZ, P1 ;  /* 0x000000ff09097207 */ /* 0x000fe40000800000 */
[----:B------:R-:W-:Y:S02]  /*88c0*/  LOP3.LUT R8, R8, R11, RZ, 0x3c, !PT ;  /* 0x0000000b08087212 */ /* 0x000fe400078e3cff */
[----:B------:R-:W-:Y:S02]  /*88d0*/  UMOV UR8, UR14 ;  /* 0x0000000e00087c82 */ /* 0x000fe40008000000 */
[----:B------:R0:W-:Y:S02]  /*88e0*/  UTMALDG.3D [UR8], [UR4], desc[UR6] ;  /* 0x00000608040075b4 */ /* 0x0001e40008011000 */
[----:B0-----:R-:W-:Y:S01]  /*88f0*/  UMOV UR8, UR15 ;  /* 0x0000000f00087c82 */ /* 0x001fe20008000000 */
[----:B------:R-:W-:-:S02]  /*8900*/  UMOV UR11, UR19 ;  /* 0x00000013000b7c82 */ /* 0x000fc40008000000 */
[----:B------:R0:W-:Y:S02]  /*8910*/  UTMALDG.3D [UR8], [UR24], desc[UR6] ;  /* 0x00000608180075b4 */ /* 0x0001e40008011000 */
[----:B0-----:R-:W-:Y:S05]  /*8920*/  @P4 BRA `(.L_x_176) ;  /* 0xfffffffc00504947 */ /* 0x001fea000383ffff */
.L_x_172:
[----:B------:R-:W-:Y:S05]  /*8930*/  BSYNC B1 ;  /* 0x0000000000017941 */ /* 0x000fea0003800000 */
.L_x_171:
[----:B------:R-:W-:Y:S01]  /*8940*/  LOP3.LUT P5, RZ, R15, 0xff, RZ, 0xc0, !PT ;  /* 0x000000ff0fff7812 */ /* 0x000fe200078ac0ff */
[C---:B------:R-:W-:Y:S01]  /*8950*/  IMAD.IADD R13, R12.reuse, 0x1, R13 ;  /* 0x000000010c0d7824 */ /* 0x040fe200078e020d */
[----:B------:R-:W-:Y:S01]  /*8960*/  ULDC.64 UR4, c[0x0][0x650] ;  /* 0x0001940000047ab9 */ /* 0x000fe20000000a00 */
[C---:B------:R-:W-:Y:S01]  /*8970*/  ISETP.GE.U32.AND P4, PT, R12.reuse, 0x7, PT ;  /* 0x000000070c00780c */ /* 0x040fe20003f86070 */
[----:B------:R-:W-:Y:S01]  /*8980*/  BSSY B1, `(.L_x_177) ;  /* 0x000006c000017945 */ /* 0x000fe20003800000 */
[C---:B------:R-:W-:Y:S01]  /*8990*/  IMAD.WIDE.U32 R6, R13.reuse, 0x24924925, RZ ;  /* 0x249249250d067825 */ /* 0x040fe200078e00ff */
[----:B------:R-:W-:Y:S02]  /*89a0*/  ISETP.GT.U32.AND P1, PT, R13, 0x6, PT ;  /* 0x000000060d00780c */ /* 0x000fe40003f24070 */
[----:B------:R-:W-:Y:S01]  /*89b0*/  PRMT R15, RZ, 0x7610, R15 ;  /* 0x00007610ff0f7816 */ /* 0x000fe2000000000f */
[----:B------:R-:W-:Y:S01]  /*89c0*/  IMAD.MOV.U32 R11, RZ, RZ, -0x1 ;  /* 0xffffffffff0b7424 */ /* 0x000fe200078e00ff */
[----:B------:R-:W-:Y:S01]  /*89d0*/  ISETP.LT.U32.AND P1, PT, R12, 0x7, P1 ;  /* 0x000000070c00780c */ /* 0x000fe20000f21070 */
[----:B------:R-:W-:-:S02]  /*89e0*/  IMAD.MOV.U32 R14, RZ, RZ, -0x1 ;  /* 0xffffffffff0e7424 */ /* 0x000fc400078e00ff */
[----:B------:R-:W0:Y:S01]  /*89f0*/  @P5 S2R R9, SR_CgaCtaId ;  /* 0x0000000000095919 */ /* 0x000e220000008800 */
[----:B------:R-:W-:Y:S02]  /*8a00*/  SEL R6, RZ, 0x1, !P1 ;  /* 0x00000001ff067807 */ /* 0x000fe40004800000 */
[----:B------:R-:W-:Y:S02]  /*8a10*/  IADD3 R2, P1, R2, UR20, RZ ;  /* 0x0000001402027c10 */ /* 0x000fe4000ff3e0ff */
[----:B------:R-:W-:Y:S02]  /*8a20*/  @P5 MOV R8, 0x400 ;  /* 0x0000040000085802 */ /* 0x000fe40000000f00 */
[----:B------:R-:W-:Y:S02]  /*8a30*/  IADD3.X R3, R3, UR13, RZ, P1, !PT ;  /* 0x0000000d03037c10 */ /* 0x000fe40008ffe4ff */
[----:B------:R-:W-:Y:S02]  /*8a40*/  ISETP.GE.U32.AND P1, PT, R2, UR4, PT ;  /* 0x0000000402007c0c */ /* 0x000fe4000bf26070 */
[----:B------:R-:W-:-:S02]  /*8a50*/  LOP3.LUT R5, R5, R6, RZ, 0x3c, !PT ;  /* 0x0000000605057212 */ /* 0x000fc400078e3cff */
[----:B------:R-:W-:Y:S02]  /*8a60*/  ISETP.GE.U32.AND.EX P1, PT, R3, UR5, PT, P1 ;  /* 0x0000000503007c0c */ /* 0x000fe4000bf26110 */
[----:B0-----:R-:W-:Y:S01]  /*8a70*/  @P5 LEA R8, R9, R8, 0x18 ;  /* 0x0000000809085211 */ /* 0x001fe200078ec0ff */
[----:B------:R-:W-:-:S03]  /*8a80*/  IMAD.IADD R9, R13, 0x1, -R7 ;  /* 0x000000010d097824 */ /* 0x000fc600078e0a07 */
[----:B------:R0:W-:Y:S02]  /*8a90*/  @P5 SYNCS.ARRIVE.TRANS64.A1T0 RZ, [R8+URZ+0x88], RZ ;  /* 0x000088ff08ff59a7 */ /* 0x0001e4000810003f */
[----:B------:R-:W-:Y:S02]  /*8aa0*/  LEA.HI R9, R9, R7, RZ, 0x1f ;  /* 0x0000000709097211 */ /* 0x000fe400078ff8ff */
[----:B------:R-:W-:Y:S02]  /*8ab0*/  PRMT R7, RZ, 0x7610, R7 ;  /* 0x00007610ff077816 */ /* 0x000fe40000000007 */
[----:B------:R-:W-:-:S04]  /*8ac0*/  SHF.R.U32.HI R6, RZ, 0x2, R9 ;  /* 0x00000002ff067819 */ /* 0x000fc80000011609 */
[----:B------:R-:W-:Y:S01]  /*8ad0*/  @P4 LOP3.LUT R5, R5, 0x1, R6, 0x78, !PT ;  /* 0x0000000105054812 */ /* 0x000fe200078e7806 */
[----:B------:R-:W-:Y:S02]  /*8ae0*/  IMAD R13, R6, -0x7, R13 ;  /* 0xfffffff9060d7824 */ /* 0x000fe400078e020d */
[----:B------:R-:W-:Y:S01]  /*8af0*/  IMAD.MOV.U32 R6, RZ, RZ, -0x1 ;  /* 0xffffffffff067424 */ /* 0x000fe200078e00ff */
[----:B0-----:R-:W-:Y:S06]  /*8b00*/  @P1 BRA `(.L_x_178) ;  /* 0x00000004004c1947 */ /* 0x001fec0003800000 */
[----:B------:R-:W-:Y:S01]  /*8b10*/  ULDC.64 UR4, c[0x0][0x628] ;  /* 0x00018a0000047ab9 */ /* 0x000fe20000000a00 */
[----:B------:R-:W0:Y:S01]  /*8b20*/  S2R R17, SR_CTAID.X ;  /* 0x0000000000117919 */ /* 0x000e220000002500 */
[----:B------:R-:W-:Y:S01]  /*8b30*/  ISETP.NE.U32.AND P1, PT, RZ, UR4, PT ;  /* 0x00000004ff007c0c */ /* 0x000fe2000bf25070 */
[----:B------:R-:W-:Y:S01]  /*8b40*/  ULDC UR7, c[0x0][0x630] ;  /* 0x00018c0000077ab9 */ /* 0x000fe20000000800 */
[----:B------:R-:W-:Y:S01]  /*8b50*/  IMAD.MOV.U32 R6, RZ, RZ, R2 ;  /* 0x000000ffff067224 */ /* 0x000fe200078e0002 */
[----:B------:R-:W1:Y:S01]  /*8b60*/  S2R R14, SR_CTAID.Y ;  /* 0x00000000000e7919 */ /* 0x000e620000002600 */
[----:B------:R-:W-:Y:S01]  /*8b70*/  ISETP.NE.AND.EX P1, PT, RZ, UR5, PT, P1 ;  /* 0x00000005ff007c0c */ /* 0x000fe2000bf25310 */
[----:B------:R-:W-:-:S12]  /*8b80*/  IMAD.MOV.U32 R7, RZ, RZ, R3 ;  /* 0x000000ffff077224 */ /* 0x000fd800078e0003 */
[----:B------:R-:W-:Y:S05]  /*8b90*/  @!P1 BRA `(.L_x_179) ;  /* 0x0000000000289947 */ /* 0x000fea0003800000 */
[----:B------:R-:W-:Y:S02]  /*8ba0*/  ULDC UR6, c[0x0][0x634] ;  /* 0x00018d0000067ab9 */ /* 0x000fe40000000800 */
[----:B------:R-:W-:-:S05]  /*8bb0*/  IADD3 R11, P1, R2, UR6, RZ ;  /* 0x00000006020b7c10 */ /* 0x000fca000ff3e0ff */
[----:B------:R-:W-:-:S04]  /*8bc0*/  IMAD.X R19, RZ, RZ, R3, P1 ;  /* 0x000000ffff137224 */ /* 0x000fc800008e0603 */
[----:B------:R-:W-:-:S04]  /*8bd0*/  IMAD.WIDE.U32 R8, R19, UR4, RZ ;  /* 0x0000000413087c25 */ /* 0x000fc8000f8e00ff */
[----:B------:R-:W-:-:S04]  /*8be0*/  IMAD.WIDE.U32 R8, P1, R11, UR5, R8 ;  /* 0x000000050b087c25 */ /* 0x000fc8000f820008 */
[----:B------:R-:W-:-:S04]  /*8bf0*/  IMAD.WIDE.U32 R10, R11, UR4, RZ ;  /* 0x000000040b0a7c25 */ /* 0x000fc8000f8e00ff */
[----:B------:R-:W-:Y:S01]  /*8c00*/  IMAD.X R7, RZ, RZ, RZ, P1 ;  /* 0x000000ffff077224 */ /* 0x000fe200008e06ff */
[----:B------:R-:W-:Y:S01]  /*8c10*/  IADD3 RZ, P1, R11, R8, RZ ;  /* 0x000000080bff7210 */ /* 0x000fe20007f3e0ff */
[----:B------:R-:W-:-:S04]  /*8c20*/  IMAD.MOV.U32 R6, RZ, RZ, R9 ;  /* 0x000000ffff067224 */ /* 0x000fc800078e0009 */
[----:B------:R-:W-:-:S08]  /*8c30*/  IMAD.WIDE.U32.X R6, R19, UR5, R6, P1 ;  /* 0x0000000513067c25 */ /* 0x000fd000088e0406 */
.L_x_179:
[--C-:B------:R-:W-:Y:S01]  /*8c40*/  SHF.R.U64 R10, R6, UR7, R7.reuse ;  /* 0x00000007060a7c19 */ /* 0x100fe20008001207 */
[----:B------:R-:W-:Y:S01]  /*8c50*/  ULDC.64 UR4, c[0x0][0x620] ;  /* 0x0001880000047ab9 */ /* 0x000fe20000000a00 */
[----:B------:R-:W-:Y:S01]  /*8c60*/  SHF.R.U32.HI R6, RZ, UR7, R7 ;  /* 0x00000007ff067c19 */ /* 0x000fe20008011607 */
[----:B------:R-:W2:Y:S01]  /*8c70*/  LDC R22, c[0x0][0x144] ;  /* 0x00005100ff167b82 */ /* 0x000ea20000000800 */
[----:B------:R-:W-:Y:S01]  /*8c80*/  IADD3 R9, P1, RZ, -R10, RZ ;  /* 0x8000000aff097210 */ /* 0x000fe20007f3e0ff */
[----:B------:R-:W-:Y:S01]  /*8c90*/  ULDC.64 UR8, c[0x0][0x640] ;  /* 0x0001900000087ab9 */ /* 0x000fe20000000a00 */
[----:B0-----:R-:W-:Y:S01]  /*8ca0*/  I2FP.F32.U32 R11, R17 ;  /* 0x00000011000b7245 */ /* 0x001fe20000201000 */
[----:B------:R-:W-:Y:S02]  /*8cb0*/  ULDC UR6, c[0x0][0x608] ;  /* 0x0001820000067ab9 */ /* 0x000fe40000000800 */
[----:B------:R-:W-:Y:S01]  /*8cc0*/  IMAD.X R6, RZ, RZ, ~R6, P1 ;  /* 0x000000ffff067224 */ /* 0x000fe200008e0e06 */
[----:B------:R-:W-:Y:S01]  /*8cd0*/  ISETP.NE.U32.AND P1, PT, RZ, UR8, PT ;  /* 0x00000008ff007c0c */ /* 0x000fe2000bf25070 */
[----:B------:R-:W0:Y:S02]  /*8ce0*/  LDC R19, c[0x0][0x148] ;  /* 0x00005200ff137b82 */ /* 0x000e240000000800 */
[----:B------:R-:W-:Y:S01]  /*8cf0*/  IMAD R8, R6, UR4, RZ ;  /* 0x0000000406087c24 */ /* 0x000fe2000f8e02ff */
[----:B------:R-:W-:Y:S01]  /*8d00*/  ISETP.NE.AND.EX P1, PT, RZ, UR9, PT, P1 ;  /* 0x00000009ff007c0c */ /* 0x000fe2000bf25310 */
[----:B------:R-:W-:Y:S01]  /*8d10*/  IMAD.WIDE.U32 R6, R9, UR4, R2 ;  /* 0x0000000409067c25 */ /* 0x000fe2000f8e0002 */
[----:B------:R-:W-:-:S03]  /*8d20*/  ULDC UR4, c[0x0][0x150] ;  /* 0x0000540000047ab9 */ /* 0x000fc60000000800 */
[----:B------:R-:W-:Y:S02]  /*8d30*/  IMAD R9, R9, UR5, R8 ;  /* 0x0000000509097c24 */ /* 0x000fe4000f8e0208 */
[----:B------:R-:W-:Y:S01]  /*8d40*/  FMUL R8, R11, UR4 ;  /* 0x000000040b087c20 */ /* 0x000fe20008400000 */
[----:B------:R-:W-:Y:S01]  /*8d50*/  ULDC UR4, c[0x0][0x618] ;  /* 0x0001860000047ab9 */ /* 0x000fe20000000800 */
[----:B------:R-:W-:Y:S01]  /*8d60*/  ULDC UR5, c[0x0][0x154] ;  /* 0x0000550000057ab9 */ /* 0x000fe20000000800 */
[----:B------:R-:W-:-:S03]  /*8d70*/  IMAD.IADD R7, R7, 0x1, R9 ;  /* 0x0000000107077824 */ /* 0x000fc600078e0209 */
[----:B------:R-:W3:Y:S02]  /*8d80*/  F2I.U32.TRUNC.NTZ R8, R8 ;  /* 0x0000000800087305 */ /* 0x000ee4000020f000 */
[----:B------:R-:W-:Y:S02]  /*8d90*/  SHF.R.U64 R11, R6, UR4, R7 ;  /* 0x00000004060b7c19 */ /* 0x000fe40008001207 */
[----:B-1----:R-:W-:-:S05]  /*8da0*/  I2FP.F32.U32 R6, R14 ;  /* 0x0000000e00067245 */ /* 0x002fca0000201000 */
[----:B------:R-:W-:Y:S01]  /*8db0*/  FMUL R21, R6, UR5 ;  /* 0x0000000506157c20 */ /* 0x000fe20008400000 */
[----:B------:R-:W-:Y:S01]  /*8dc0*/  SHF.R.U32.HI R6, RZ, UR4, R7 ;  /* 0x00000004ff067c19 */ /* 0x000fe20008011607 */
[----:B------:R-:W-:-:S03]  /*8dd0*/  ULDC UR4, c[0x0][0x658] ;  /* 0x0001960000047ab9 */ /* 0x000fc60000000800 */
[--C-:B------:R-:W-:Y:S01]  /*8de0*/  SHF.R.U64 R20, R11, UR6, R6.reuse ;  /* 0x000000060b147c19 */ /* 0x100fe20008001206 */
[----:B------:R-:W1:Y:S01]  /*8df0*/  F2I.U32.TRUNC.NTZ R21, R21 ;  /* 0x0000001500157305 */ /* 0x000e62000020f000 */
[----:B------:R-:W-:Y:S01]  /*8e00*/  SHF.R.U32.HI R7, RZ, UR6, R6 ;  /* 0x00000006ff077c19 */ /* 0x000fe20008011606 */
[----:B---3--:R-:W-:-:S03]  /*8e10*/  IMAD.MOV R8, RZ, RZ, -R8 ;  /* 0x000000ffff087224 */ /* 0x008fc600078e0a08 */
[----:B------:R-:W-:Y:S01]  /*8e20*/  SHF.R.U64 R18, R20, UR4, R7 ;  /* 0x0000000414127c19 */ /* 0x000fe20008001207 */
[----:B--2---:R-:W-:Y:S01]  /*8e30*/  IMAD R17, R22, R8, R17 ;  /* 0x0000000816117224 */ /* 0x004fe200078e0211 */
[----:B------:R-:W-:-:S03]  /*8e40*/  SHF.R.U32.HI R23, RZ, UR4, R7 ;  /* 0x00000004ff177c19 */ /* 0x000fc60008011607 */
[----:B------:R-:W-:Y:S02]  /*8e50*/  IMAD.MOV.U32 R6, RZ, RZ, R18 ;  /* 0x000000ffff067224 */ /* 0x000fe400078e0012 */
[----:B------:R-:W-:Y:S01]  /*8e60*/  IMAD.MOV.U32 R7, RZ, RZ, R23 ;  /* 0x000000ffff077224 */ /* 0x000fe200078e0017 */
[----:B-1----:R-:W-:Y:S06]  /*8e70*/  @!P1 BRA `(.L_x_180) ;  /* 0x0000000000289947 */ /* 0x002fec0003800000 */
[----:B------:R-:W-:Y:S02]  /*8e80*/  ULDC UR4, c[0x0][0x64c] ;  /* 0x0001930000047ab9 */ /* 0x000fe40000000800 */
[----:B------:R-:W-:-:S05]  /*8e90*/  IADD3 R7, P1, R18, UR4, RZ ;  /* 0x0000000412077c10 */ /* 0x000fca000ff3e0ff */
[----:B------:R-:W-:-:S04]  /*8ea0*/  IMAD.X R23, RZ, RZ, R23, P1 ;  /* 0x000000ffff177224 */ /* 0x000fc800008e0617 */
[----:B------:R-:W-:-:S04]  /*8eb0*/  IMAD.WIDE.U32 R8, R23, UR8, RZ ;  /* 0x0000000817087c25 */ /* 0x000fc8000f8e00ff */
[----:B------:R-:W-:-:S04]  /*8ec0*/  IMAD.WIDE.U32 R8, P1, R7, UR9, R8 ;  /* 0x0000000907087c25 */ /* 0x000fc8000f820008 */
[----:B------:R-:W-:-:S04]  /*8ed0*/  IMAD.WIDE.U32 R6, R7, UR8, RZ ;  /* 0x0000000807067c25 */ /* 0x000fc8000f8e00ff */
[----:B------:R-:W-:Y:S01]  /*8ee0*/  IMAD.MOV.U32 R6, RZ, RZ, R9 ;  /* 0x000000ffff067224 */ /* 0x000fe200078e0009 */
[----:B------:R-:W-:Y:S01]  /*8ef0*/  IADD3 RZ, P4, R7, R8, RZ ;  /* 0x0000000807ff7210 */ /* 0x000fe20007f9e0ff */
[----:B------:R-:W-:-:S04]  /*8f00*/  IMAD.X R7, RZ, RZ, RZ, P1 ;  /* 0x000000ffff077224 */ /* 0x000fc800008e06ff */
[----:B------:R-:W-:-:S08]  /*8f10*/  IMAD.WIDE.U32.X R6, R23, UR9, R6, P4 ;  /* 0x0000000917067c25 */ /* 0x000fd0000a0e0406 */
.L_x_180:
[----:B------:R-:W-:Y:S01]  /*8f20*/  ULDC UR4, c[0x0][0x648] ;  /* 0x0001920000047ab9 */ /* 0x000fe20000000800 */
[----:B------:R-:W-:Y:S01]  /*8f30*/  LOP3.LUT R20, R20, UR17, RZ, 0xc0, !PT ;  /* 0x0000001114147c12 */ /* 0x000fe2000f8ec0ff */
[----:B------:R-:W-:Y:S01]  /*8f40*/  IMAD.MOV R21, RZ, RZ, -R21 ;  /* 0x000000ffff157224 */ /* 0x000fe200078e0a15 */
[----:B------:R-:W-:Y:S01]  /*8f50*/  SHF.R.U64 R7, R6, UR4, R7 ;  /* 0x0000000406077c19 */ /* 0x000fe20008001207 */
[----:B------:R-:W-:Y:S01]  /*8f60*/  ULDC UR4, c[0x0][0x638] ;  /* 0x00018e0000047ab9 */ /* 0x000fe20000000800 */
[----:B------:R-:W-:Y:S01]  /*8f70*/  LOP3.LUT R11, R11, UR16, RZ, 0xc0, !PT ;  /* 0x000000100b0b7c12 */ /* 0x000fe2000f8ec0ff */
[----:B0-----:R-:W-:Y:S01]  /*8f80*/  @P2 IMAD R17, R19, R21, R14 ;  /* 0x0000001513112224 */ /* 0x001fe200078e020e */
[----:B------:R-:W-:Y:S01]  /*8f90*/  ULDC UR5, c[0x0][0x610] ;  /* 0x0001840000057ab9 */ /* 0x000fe20000000800 */
[----:B------:R-:W-:Y:S02]  /*8fa0*/  IMAD.MOV R9, RZ, RZ, -R7 ;  /* 0x000000ffff097224 */ /* 0x000fe400078e0a07 */
[----:B------:R-:W-:-:S02]  /*8fb0*/  IMAD R20, R7, UR18, R20 ;  /* 0x0000001207147c24 */ /* 0x000fc4000f8e0214 */
[----:B------:R-:W-:Y:S01]  /*8fc0*/  IMAD R18, R9, UR4, R18 ;  /* 0x0000000409127c24 */ /* 0x000fe2000f8e0212 */
[----:B------:R-:W-:Y:S01]  /*8fd0*/  ULDC UR4, c[0x0][0x600] ;  /* 0x0001800000047ab9 */ /* 0x000fe20000000800 */
[----:B------:R-:W-:Y:S02]  /*8fe0*/  IMAD R17, R20, UR5, R17 ;  /* 0x0000000514117c24 */ /* 0x000fe4000f8e0211 */
[----:B------:R-:W-:Y:S02]  /*8ff0*/  IMAD R18, R18, UR4, R11 ;  /* 0x0000000412127c24 */ /* 0x000fe4000f8e020b */
[----:B------:R-:W-:Y:S02]  /*9000*/  IMAD.MOV.U32 R7, RZ, RZ, 0x1 ;  /* 0x00000001ff077424 */ /* 0x000fe400078e00ff */
[----:B------:R-:W-:Y:S01]  /*9010*/  IMAD.MOV.U32 R6, RZ, RZ, R10 ;  /* 0x000000ffff067224 */ /* 0x000fe200078e000a */
[----:B------:R-:W-:Y:S02]  /*9020*/  SEL R14, R18, R17, !P2 ;  /* 0x00000011120e7207 */ /* 0x000fe40005000000 */
[----:B------:R-:W-:-:S07]  /*9030*/  SEL R11, R17, R18, !P2 ;  /* 0x00000012110b7207 */ /* 0x000fce0005000000 */
.L_x_178:
[----:B------:R-:W-:Y:S05]  /*9040*/  BSYNC B1 ;  /* 0x0000000000017941 */ /* 0x000fea0003800000 */
.L_x_177:
[----:B------:R-:W-:-:S13]  /*9050*/  LOP3.LUT P1, RZ, R7, 0xff, RZ, 0xc0, !PT ;  /* 0x000000ff07ff7812 */ /* 0x000fda000782c0ff */
[----:B------:R-:W-:Y:S05]  /*9060*/  @P1 BRA `(.L_x_181) ;  /* 0xfffffff4004c1947 */ /* 0x000fea000383ffff */
[----:B------:R-:W-:Y:S05]  /*9070*/  BSYNC B0 ;  /* 0x0000000000007941 */ /* 0x000fea0003800000 */
.L_x_169:
[----:B------:R-:W-:-:S03]  /*9080*/  UMOV UR4, 0xffffffff ;  /* 0xffffffff00047882 */ /* 0x000fc60000000000 */
[----:B------:R-:W-:Y:S05]  /*9090*/  BRA.DIV UR4, `(.L_x_182) ;  /* 0x0000000604887947 */ /* 0x000fea000b800000 */
[----:B------:R-:W-:-:S13]  /*90a0*/  ELECT P0, URZ, PT ;  /* 0x00000000003f782f */ /* 0x000fda0003800000 */
.L_x_199:
[----:B------:R-:W-:Y:S04]  /*90b0*/  BSSY B0, `(.L_x_183) ;  /* 0x0000046000007945 */ /* 0x000fe80003800000 */
[----:B------:R-:W-:Y:S05]  /*90c0*/  @!P0 BRA `(.L_x_184) ;  /* 0x0000000400108947 */ /* 0x000fea0003800000 */
[----:B------:R-:W-:-:S04]  /*90d0*/  LOP3.LUT R4, R4, 0x2, RZ, 0xfc, !PT ;  /* 0x0000000204047812 */ /* 0x000fc800078efcff */
[----:B------:R-:W-:-:S13]  /*90e0*/  ISETP.NE.AND P0, PT, R4, 0x3, PT ;  /* 0x000000030400780c */ /* 0x000fda0003f05270 */
[----:B------:R-:W-:Y:S05]  /*90f0*/  @!P0 BRA `(.L_x_185) ;  /* 0x0000000000048947 */ /* 0x000fea0003800000 */
[----:B------:R-:W-:Y:S01]  /*9100*/  BPT.TRAP 0x1 ;  /* 0x000000040000795c */ /* 0x000fe20000300000 */
.L_x_185:
[----:B------:R-:W0:Y:S01]  /*9110*/  S2R R3, SR_CgaCtaId ;  /* 0x0000000000037919 */ /* 0x000e220000008800 */
[----:B------:R-:W-:-:S04]  /*9120*/  MOV R0, 0x400 ;  /* 0x0000040000007802 */ /* 0x000fc80000000f00 */
[----:B0-----:R-:W-:Y:S02]  /*9130*/  LEA R0, R3, R0, 0x18 ;  /* 0x0000000003007211 */ /* 0x001fe400078ec0ff */
[----:B------:R-:W-:-:S03]  /*9140*/  SHF.L.U32 R3, R5, 0x1f, RZ ;  /* 0x0000001f05037819 */ /* 0x000fc600000006ff */
[----:B------:R-:W-:-:S04]  /*9150*/  VIADD R0, R0, 0x38 ;  /* 0x0000003800007836 */ /* 0x000fc80000000000 */
[C---:B------:R-:W-:Y:S02]  /*9160*/  IMAD R6, R13.reuse, 0x8, R0 ;  /* 0x000000080d067824 */ /* 0x040fe400078e0200 */
[----:B------:R-:W-:Y:S02]  /*9170*/  VIADD R13, R13, 0x1 ;  /* 0x000000010d0d7836 */ /* 0x000fe40000000000 */
[----:B------:R-:W0:Y:S03]  /*9180*/  SYNCS.PHASECHK.TRANS64.TRYWAIT P0, [R6+URZ], R3 ;  /* 0x00000003060075a7 */ /* 0x000e26000800017f */
[----:B------:R-:W-:-:S04]  /*9190*/  ISETP.NE.AND P1, PT, R13, 0x7, PT ;  /* 0x000000070d00780c */ /* 0x000fc80003f25270 */
[----:B------:R-:W-:Y:S02]  /*91a0*/  SEL R2, RZ, 0x1, P1 ;  /* 0x00000001ff027807 */ /* 0x000fe40000800000 */
[----:B------:R-:W-:Y:S02]  /*91b0*/  SEL R13, R13, RZ, P1 ;  /* 0x000000ff0d0d7207 */ /* 0x000fe40000800000 */
[----:B------:R-:W-:-:S03]  /*91c0*/  LOP3.LUT R8, R5, R2, RZ, 0x3c, !PT ;  /* 0x0000000205087212 */ /* 0x000fc600078e3cff */
[----:B------:R-:W-:Y:S01]  /*91d0*/  IMAD R7, R13, 0x8, R0 ;  /* 0x000000080d077824 */ /* 0x000fe200078e0200 */
[----:B------:R-:W-:Y:S01]  /*91e0*/  SHF.L.U32 R4, R8, 0x1f, RZ ;  /* 0x0000001f08047819 */ /* 0x000fe200000006ff */
[----:B0-----:R-:W-:Y:S06]  /*91f0*/  @!P0 BRA `(.L_x_186) ;  /* 0x0000000400548947 */ /* 0x001fec0003800000 */
.L_x_200:
[----:B------:R-:W1:Y:S01]  /*9200*/  SYNCS.PHASECHK.TRANS64.TRYWAIT P0, [R7+URZ], R4 ;  /* 0x00000004070075a7 */ /* 0x000e62000800017f */
[----:B------:R-:W-:-:S05]  /*9210*/  VIADD R2, R13, 0x1 ;  /* 0x000000010d027836 */ /* 0x000fca0000000000 */
[----:B------:R-:W-:-:S04]  /*9220*/  ISETP.NE.AND P1, PT, R2, 0x7, PT ;  /* 0x000000070200780c */ /* 0x000fc80003f25270 */
[----:B0-----:R-:W-:Y:S02]  /*9230*/  SEL R3, RZ, 0x1, P1 ;  /* 0x00000001ff037807 */ /* 0x001fe40000800000 */
[----:B------:R-:W-:Y:S02]  /*9240*/  SEL R9, R2, RZ, P1 ;  /* 0x000000ff02097207 */ /* 0x000fe40000800000 */
[----:B------:R-:W-:-:S03]  /*9250*/  LOP3.LUT R8, R8, R3, RZ, 0x3c, !PT ;  /* 0x0000000308087212 */ /* 0x000fc600078e3cff */
[----:B------:R-:W-:Y:S01]  /*9260*/  IMAD R6, R9, 0x8, R0 ;  /* 0x0000000809067824 */ /* 0x000fe200078e0200 */
[----:B------:R-:W-:Y:S01]  /*9270*/  SHF.L.U32 R5, R8, 0x1f, RZ ;  /* 0x0000001f08057819 */ /* 0x000fe200000006ff */
[----:B-1----:R-:W-:Y:S06]  /*9280*/  @!P0 BRA `(.L_x_187) ;  /* 0x0000000400448947 */ /* 0x002fec0003800000 */
.L_x_201:
[----:B------:R-:W1:Y:S01]  /*9290*/  SYNCS.PHASECHK.TRANS64.TRYWAIT P0, [R6+URZ], R5 ;  /* 0x00000005060075a7 */ /* 0x000e62000800017f */
[----:B------:R-:W-:-:S05]  /*92a0*/  VIADD R2, R9, 0x1 ;  /* 0x0000000109027836 */ /* 0x000fca0000000000 */
[----:B------:R-:W-:-:S04]  /*92b0*/  ISETP.NE.AND P1, PT, R2, 0x7, PT ;  /* 0x000000070200780c */ /* 0x000fc80003f25270 */
[----:B------:R-:W-:Y:S02]  /*92c0*/  SEL R3, RZ, 0x1, P1 ;  /* 0x00000001ff037807 */ /* 0x000fe40000800000 */
[----:B0-----:R-:W-:Y:S02]  /*92d0*/  SEL R7, R2, RZ, P1 ;  /* 0x000000ff02077207 */ /* 0x001fe40000800000 */
[----:B------:R-:W-:-:S03]  /*92e0*/  LOP3.LUT R8, R8, R3, RZ, 0x3c, !PT ;  /* 0x0000000308087212 */ /* 0x000fc600078e3cff */
[----:B------:R-:W-:Y:S01]  /*92f0*/  IMAD R9, R7, 0x8, R0 ;  /* 0x0000000807097824 */ /* 0x000fe200078e0200 */
[----:B------:R-:W-:Y:S01]  /*9300*/  SHF.L.U32 R4, R8, 0x1f, RZ ;  /* 0x0000001f08047819 */ /* 0x000fe200000006ff */
[----:B-1----:R-:W-:Y:S06]  /*9310*/  @!P0 BRA `(.L_x_188) ;  /* 0x0000000400348947 */ /* 0x002fec0003800000 */
.L_x_202:
[----:B------:R-:W1:Y:S01]  /*9320*/  SYNCS.PHASECHK.TRANS64.TRYWAIT P0, [R9+URZ], R4 ;  /* 0x00000004090075a7 */ /* 0x000e62000800017f */
[----:B------:R-:W-:-:S05]  /*9330*/  VIADD R2, R7, 0x1 ;  /* 0x0000000107027836 */ /* 0x000fca0000000000 */
[----:B------:R-:W-:-:S04]  /*9340*/  ISETP.NE.AND P1, PT, R2, 0x7, PT ;  /* 0x000000070200780c */ /* 0x000fc80003f25270 */
[----:B------:R-:W-:Y:S02]  /*9350*/  SEL R3, RZ, 0x1, P1 ;  /* 0x00000001ff037807 */ /* 0x000fe40000800000 */
[----:B------:R-:W-:Y:S02]  /*9360*/  SEL R7, R2, RZ, P1 ;  /* 0x000000ff02077207 */ /* 0x000fe40000800000 */
[----:B------:R-:W-:-:S03]  /*9370*/  LOP3.LUT R8, R8, R3, RZ, 0x3c, !PT ;  /* 0x0000000308087212 */ /* 0x000fc600078e3cff */
[----:B------:R-:W-:Y:S01]  /*9380*/  IMAD R10, R7, 0x8, R0 ;  /* 0x00000008070a7824 */ /* 0x000fe200078e0200 */
[----:B0-----:R-:W-:Y:S01]  /*9390*/  SHF.L.U32 R5, R8, 0x1f, RZ ;  /* 0x0000001f08057819 */ /* 0x001fe200000006ff */
[----:B-1----:R-:W-:Y:S06]  /*93a0*/  @!P0 BRA `(.L_x_189) ;  /* 0x0000000400248947 */ /* 0x002fec0003800000 */
.L_x_203:
[----:B------:R-:W1:Y:S01]  /*93b0*/  SYNCS.PHASECHK.TRANS64.TRYWAIT P0, [R10+URZ], R5 ;  /* 0x000000050a0075a7 */ /* 0x000e62000800017f */
[----:B------:R-:W-:-:S05]  /*93c0*/  VIADD R2, R7, 0x1 ;  /* 0x0000000107027836 */ /* 0x000fca0000000000 */
[----:B------:R-:W-:-:S04]  /*93d0*/  ISETP.NE.AND P1, PT, R2, 0x7, PT ;  /* 0x000000070200780c */ /* 0x000fc80003f25270 */
[----:B------:R-:W-:Y:S02]  /*93e0*/  SEL R3, RZ, 0x1, P1 ;  /* 0x00000001ff037807 */ /* 0x000fe40000800000 */
[----:B------:R-:W-:Y:S02]  /*93f0*/  SEL R7, R2, RZ, P1 ;  /* 0x000000ff02077207 */ /* 0x000fe40000800000 */
[----:B0-----:R-:W-:-:S03]  /*9400*/  LOP3.LUT R9, R8, R3, RZ, 0x3c, !PT ;  /* 0x0000000308097212 */ /* 0x001fc600078e3cff */
[----:B------:R-:W-:Y:S01]  /*9410*/  IMAD R11, R7, 0x8, R0 ;  /* 0x00000008070b7824 */ /* 0x000fe200078e0200 */
[----:B------:R-:W-:Y:S01]  /*9420*/  SHF.L.U32 R6, R9, 0x1f, RZ ;  /* 0x0000001f09067819 */ /* 0x000fe200000006ff */
[----:B-1----:R-:W-:Y:S06]  /*9430*/  @!P0 BRA `(.L_x_190) ;  /* 0x0000000400148947 */ /* 0x002fec0003800000 */
.L_x_204:
[----:B------:R-:W1:Y:S01]  /*9440*/  SYNCS.PHASECHK.TRANS64.TRYWAIT P0, [R11+URZ], R6 ;  /* 0x000000060b0075a7 */ /* 0x000e62000800017f */
[----:B------:R-:W-:-:S05]  /*9450*/  VIADD R2, R7, 0x1 ;  /* 0x0000000107027836 */ /* 0x000fca0000000000 */
[----:B------:R-:W-:-:S04]  /*9460*/  ISETP.NE.AND P1, PT, R2, 0x7, PT ;  /* 0x000000070200780c */ /* 0x000fc80003f25270 */
[----:B------:R-:W-:Y:S02]  /*9470*/  SEL R4, RZ, 0x1, P1 ;  /* 0x00000001ff047807 */ /* 0x000fe40000800000 */
[----:B------:R-:W-:Y:S02]  /*9480*/  SEL R3, R2, RZ, P1 ;  /* 0x000000ff02037207 */ /* 0x000fe40000800000 */
[----:B------:R-:W-:Y:S01]  /*9490*/  LOP3.LUT R4, R9, R4, RZ, 0x3c, !PT ;  /* 0x0000000409047212 */ /* 0x000fe200078e3cff */
[----:B-1----:R-:W-:Y:S06]  /*94a0*/  @!P0 BRA `(.L_x_191) ;  /* 0x00000004000c8947 */ /* 0x002fec0003800000 */
.L_x_205:
[----:B------:R-:W-:Y:S01]  /*94b0*/  IMAD R3, R3, 0x8, R0 ;  /* 0x0000000803037824 */ /* 0x000fe200078e0200 */
[----:B------:R-:W-:-:S07]  /*94c0*/  SHF.L.U32 R0, R4, 0x1f, RZ ;  /* 0x0000001f04007819 */ /* 0x000fce00000006ff */
.L_x_192:
[----:B--2---:R2:W3:Y:S02]  /*94d0*/  SYNCS.PHASECHK.TRANS64.TRYWAIT P0, [R3+URZ], R0 ;  /* 0x00000000030075a7 */ /* 0x0044e4000800017f */
[----:B---3--:R-:W-:Y:S05]  /*94e0*/  @!P0 NANOSLEEP.SYNCS 0x989680 ;  /* 0x009896800000895d */ /* 0x008fea0003900000 */
[----:B------:R-:W3:Y:S02]  /*94f0*/  @!P0 SYNCS.PHASECHK.TRANS64 P0, [R3+URZ], R0 ;  /* 0x00000000030085a7 */ /* 0x000ee4000800007f */
[----:B---3--:R-:W-:Y:S05]  /*9500*/  @!P0 BRA `(.L_x_192) ;  /* 0xfffffffc00f08947 */ /* 0x008fea000383ffff */
.L_x_184:
[----:B------:R-:W-:Y:S05]  /*9510*/  BSYNC B0 ;  /* 0x0000000000007941 */ /* 0x000fea0003800000 */
.L_x_183:
[----:B------:R-:W-:Y:S05]  /*9520*/  EXIT ;  /* 0x000000000000794d */ /* 0x000fea0003800000 */
.L_x_17:
[----:B-1----:R-:W-:-:S04]  /*9530*/  IMAD.U32 R11, RZ, RZ, UR6 ;  /* 0x00000006ff0b7e24 */ /* 0x002fc8000f8e00ff */
[----:B------:R1:W4:Y:S03]  /*9540*/  SYNCS.PHASECHK.TRANS64.TRYWAIT P0, [R11+URZ], R10 ;  /* 0x0000000a0b0075a7 */ /* 0x000326000800017f */
[----:B----4-:R-:W-:Y:S05]  /*9550*/  @!P0 NANOSLEEP.SYNCS 0x989680 ;  /* 0x009896800000895d */ /* 0x010fea0003900000 */
[----:B------:R-:W4:Y:S02]  /*9560*/  @!P0 SYNCS.PHASECHK.TRANS64 P0, [R11+URZ], R10 ;  /* 0x0000000a0b0085a7 */ /* 0x000f24000800007f */
[----:B----4-:R-:W-:Y:S05]  /*9570*/  @!P0 BRA `(.L_x_17) ;  /* 0xfffffffc00ec8947 */ /* 0x010fea000383ffff */
[----:B------:R-:W-:Y:S05]  /*9580*/  BRA `(.L_x_16) ;  /* 0xffffff8000087947 */ /* 0x000fea000383ffff */
.L_x_23:
[----:B-1----:R-:W-:-:S04]  /*9590*/  IMAD.U32 R140, RZ, RZ, UR12 ;  /* 0x0000000cff8c7e24 */ /* 0x002fc8000f8e00ff */
[----:B------:R1:W4:Y:S03]  /*95a0*/  SYNCS.PHASECHK.TRANS64.TRYWAIT P0, [R140+URZ], R11 ;  /* 0x0000000b8c0075a7 */ /* 0x000326000800017f */
[----:B----4-:R-:W-:Y:S05]  /*95b0*/  @!P0 NANOSLEEP.SYNCS 0x989680 ;  /* 0x009896800000895d */ /* 0x010fea0003900000 */
[----:B------:R-:W4:Y:S02]  /*95c0*/  @!P0 SYNCS.PHASECHK.TRANS64 P0, [R140+URZ], R11 ;  /* 0x0000000b8c0085a7 */ /* 0x000f24000800007f */
[----:B----4-:R-:W-:Y:S05]  /*95d0*/  @!P0 BRA `(.L_x_23) ;  /* 0xfffffffc00ec8947 */ /* 0x010fea000383ffff */
[----:B------:R-:W-:Y:S05]  /*95e0*/  BRA `(.L_x_22) ;  /* 0xffffff88007c7947 */ /* 0x000fea000383ffff */
.L_x_170:
[----:B------:R-:W-:Y:S01]  /*95f0*/  BSSY B1, `(.L_x_193) ;  /* 0x0000006000017945 */ /* 0x000fe20003800000 */
[----:B------:R-:W-:-:S07]  /*9600*/  IMAD.MOV.U32 R7, RZ, RZ, -0x1 ;  /* 0xffffffffff077424 */ /* 0x000fce00078e00ff */
[----:B------:R-:W-:Y:S05]  /*9610*/  WARPSYNC.COLLECTIVE R7, `(.L_x_194) ;  /* 0x00000000070c7348 */ /* 0x000fea0003c00000 */
[----:B------:R-:W-:Y:S02]  /*9620*/  ELECT P1, UR62, PT ;  /* 0x00000000003e782f */ /* 0x000fe40003820000 */
[----:B------:R-:W-:Y:S01]  /*9630*/  MOV R7, UR62 ;  /* 0x0000003e00077c02 */ /* 0x000fe20008000f00 */
[----:B------:R-:W-:Y:S10]  /*9640*/  ENDCOLLECTIVE ;  /* 0x000000000000791b */ /* 0x000ff40003800000 */
.L_x_194:
[----:B------:R-:W-:Y:S05]  /*9650*/  BSYNC B1 ;  /* 0x0000000000017941 */ /* 0x000fea0003800000 */
.L_x_193:
[----:B------:R-:W-:Y:S05]  /*9660*/  BRA `(.L_x_195) ;  /* 0xffffffec00d87947 */ /* 0x000fea000383ffff */
.L_x_173:
[----:B-1----:R1:W2:Y:S02]  /*9670*/  SYNCS.PHASECHK.TRANS64.TRYWAIT P1, [R19+URZ+0x38], R10 ;  /* 0x0000380a130075a7 */ /* 0x0022a4000802017f */
[----:B--2---:R-:W-:Y:S05]  /*9680*/  @!P1 NANOSLEEP.SYNCS 0x989680 ;  /* 0x009896800000995d */ /* 0x004fea0003900000 */
[----:B------:R-:W2:Y:S02]  /*9690*/  @!P1 SYNCS.PHASECHK.TRANS64 P1, [R19+URZ+0x38], R10 ;  /* 0x0000380a130095a7 */ /* 0x000ea4000802007f */
[----:B--2---:R-:W-:Y:S05]  /*96a0*/  @!P1 BRA `(.L_x_173) ;  /* 0xfffffffc00f09947 */ /* 0x004fea000383ffff */
[----:B------:R-:W-:Y:S05]  /*96b0*/  BRA `(.L_x_196) ;  /* 0xfffffff0000c7947 */ /* 0x000fea000383ffff */
.L_x_182:
[----:B------:R-:W-:Y:S01]  /*96c0*/  BSSY B0, `(.L_x_197) ;  /* 0x0000006000007945 */ /* 0x000fe20003800000 */
[----:B------:R-:W-:-:S07]  /*96d0*/  IMAD.MOV.U32 R7, RZ, RZ, -0x1 ;  /* 0xffffffffff077424 */ /* 0x000fce00078e00ff */
[----:B------:R-:W-:Y:S05]  /*96e0*/  WARPSYNC.COLLECTIVE R7, `(.L_x_198) ;  /* 0x00000000070c7348 */ /* 0x000fea0003c00000 */
[----:B------:R-:W-:Y:S02]  /*96f0*/  ELECT P1, UR62, PT ;  /* 0x00000000003e782f */ /* 0x000fe40003820000 */
[----:B------:R-:W-:Y:S01]  /*9700*/  MOV R7, UR62 ;  /* 0x0000003e00077c02 */ /* 0x000fe20008000f00 */
[----:B------:R-:W-:Y:S10]  /*9710*/  ENDCOLLECTIVE ;  /* 0x000000000000791b */ /* 0x000ff40003800000 */
.L_x_198:
[----:B------:R-:W-:Y:S05]  /*9720*/  BSYNC B0 ;  /* 0x0000000000007941 */ /* 0x000fea0003800000 */
.L_x_197:
[----:B------:R-:W-:Y:S01]  /*9730*/  PLOP3.LUT P0, PT, P1, PT, PT, 0x80, 0x0 ;  /* 0x000000000000781c */ /* 0x000fe20000f0f070 */
[----:B------:R-:W-:-:S12]  /*9740*/  BRA `(.L_x_199) ;  /* 0xfffffff800587947 */ /* 0x000fd8000383ffff */
.L_x_186:
[----:B0-----:R0:W1:Y:S02]  /*9750*/  SYNCS.PHASECHK.TRANS64.TRYWAIT P0, [R6+URZ], R3 ;  /* 0x00000003060075a7 */ /* 0x001064000800017f */
[----:B-1----:R-:W-:Y:S05]  /*9760*/  @!P0 NANOSLEEP.SYNCS 0x989680 ;  /* 0x009896800000895d */ /* 0x002fea0003900000 */
[----:B------:R-:W1:Y:S02]  /*9770*/  @!P0 SYNCS.PHASECHK.TRANS64 P0, [R6+URZ], R3 ;  /* 0x00000003060085a7 */ /* 0x000e64000800007f */
[----:B-1----:R-:W-:Y:S05]  /*9780*/  @!P0 BRA `(.L_x_186) ;  /* 0xfffffffc00f08947 */ /* 0x002fea000383ffff */
[----:B------:R-:W-:Y:S05]  /*9790*/  BRA `(.L_x_200) ;  /* 0xfffffff800987947 */ /* 0x000fea000383ffff */
.L_x_187:
[----:B0-----:R0:W1:Y:S02]  /*97a0*/  SYNCS.PHASECHK.TRANS64.TRYWAIT P0, [R7+URZ], R4 ;  /* 0x00000004070075a7 */ /* 0x001064000800017f */
[----:B-1----:R-:W-:Y:S05]  /*97b0*/  @!P0 NANOSLEEP.SYNCS 0x989680 ;  /* 0x009896800000895d */ /* 0x002fea0003900000 */
[----:B------:R-:W1:Y:S02]  /*97c0*/  @!P0 SYNCS.PHASECHK.TRANS64 P0, [R7+URZ], R4 ;  /* 0x00000004070085a7 */ /* 0x000e64000800007f */
[----:B-1----:R-:W-:Y:S05]  /*97d0*/  @!P0 BRA `(.L_x_187) ;  /* 0xfffffffc00f08947 */ /* 0x002fea000383ffff */
[----:B------:R-:W-:Y:S05]  /*97e0*/  BRA `(.L_x_201) ;  /* 0xfffffff800a87947 */ /* 0x000fea000383ffff */
.L_x_188:
[----:B0-----:R0:W1:Y:S02]  /*97f0*/  SYNCS.PHASECHK.TRANS64.TRYWAIT P0, [R6+URZ], R5 ;  /* 0x00000005060075a7 */ /* 0x001064000800017f */
[----:B-1----:R-:W-:Y:S05]  /*9800*/  @!P0 NANOSLEEP.SYNCS 0x989680 ;  /* 0x009896800000895d */ /* 0x002fea0003900000 */
[----:B------:R-:W1:Y:S02]  /*9810*/  @!P0 SYNCS.PHASECHK.TRANS64 P0, [R6+URZ], R5 ;  /* 0x00000005060085a7 */ /* 0x000e64000800007f */
[----:B-1----:R-:W-:Y:S05]  /*9820*/  @!P0 BRA `(.L_x_188) ;  /* 0xfffffffc00f08947 */ /* 0x002fea000383ffff */
[----:B------:R-:W-:Y:S05]  /*9830*/  BRA `(.L_x_202) ;  /* 0xfffffff800b87947 */ /* 0x000fea000383ffff */
.L_x_189:
[----:B0-----:R0:W1:Y:S02]  /*9840*/  SYNCS.PHASECHK.TRANS64.TRYWAIT P0, [R9+URZ], R4 ;  /* 0x00000004090075a7 */ /* 0x001064000800017f */
[----:B-1----:R-:W-:Y:S05]  /*9850*/  @!P0 NANOSLEEP.SYNCS 0x989680 ;  /* 0x009896800000895d */ /* 0x002fea0003900000 */
[----:B------:R-:W1:Y:S02]  /*9860*/  @!P0 SYNCS.PHASECHK.TRANS64 P0, [R9+URZ], R4 ;  /* 0x00000004090085a7 */ /* 0x000e64000800007f */
[----:B-1----:R-:W-:Y:S05]  /*9870*/  @!P0 BRA `(.L_x_189) ;  /* 0xfffffffc00f08947 */ /* 0x002fea000383ffff */
[----:B------:R-:W-:Y:S05]  /*9880*/  BRA `(.L_x_203) ;  /* 0xfffffff800c87947 */ /* 0x000fea000383ffff */
.L_x_190:
[----:B0-----:R0:W1:Y:S02]  /*9890*/  SYNCS.PHASECHK.TRANS64.TRYWAIT P0, [R10+URZ], R5 ;  /* 0x000000050a0075a7 */ /* 0x001064000800017f */
[----:B-1----:R-:W-:Y:S05]  /*98a0*/  @!P0 NANOSLEEP.SYNCS 0x989680 ;  /* 0x009896800000895d */ /* 0x002fea0003900000 */
[----:B------:R-:W1:Y:S02]  /*98b0*/  @!P0 SYNCS.PHASECHK.TRANS64 P0, [R10+URZ], R5 ;  /* 0x000000050a0085a7 */ /* 0x000e64000800007f */
[----:B-1----:R-:W-:Y:S05]  /*98c0*/  @!P0 BRA `(.L_x_190) ;  /* 0xfffffffc00f08947 */ /* 0x002fea000383ffff */
[----:B------:R-:W-:Y:S05]  /*98d0*/  BRA `(.L_x_204) ;  /* 0xfffffff800d87947 */ /* 0x000fea000383ffff */
.L_x_191:
[----:B-1----:R1:W2:Y:S02]  /*98e0*/  SYNCS.PHASECHK.TRANS64.TRYWAIT P0, [R11+URZ], R6 ;  /* 0x000000060b0075a7 */ /* 0x0022a4000800017f */
[----:B--2---:R-:W-:Y:S05]  /*98f0*/  @!P0 NANOSLEEP.SYNCS 0x989680 ;  /* 0x009896800000895d */ /* 0x004fea0003900000 */
[----:B------:R-:W2:Y:S02]  /*9900*/  @!P0 SYNCS.PHASECHK.TRANS64 P0, [R11+URZ], R6 ;  /* 0x000000060b0085a7 */ /* 0x000ea4000800007f */
[----:B--2---:R-:W-:Y:S05]  /*9910*/  @!P0 BRA `(.L_x_191) ;  /* 0xfffffffc00f08947 */ /* 0x004fea000383ffff */
[----:B------:R-:W-:Y:S05]  /*9920*/  BRA `(.L_x_205) ;  /* 0xfffffff800e07947 */ /* 0x000fea000383ffff */
.L_x_206:
[----:B------:R-:W-:-:S00]  /*9930*/  BRA `(.L_x_206) ;  /* 0xfffffffc00fc7947 */ /* 0x000fc0000383ffff */
[----:B------:R-:W-:-:S00]  /*9940*/  NOP ;  /* 0x0000000000007918 */ /* 0x000fc00000000000 */
        /* <DEDUP_REMOVED lines=11> */
.L_x_207:


//--------------------- .nv.shared._ZN7cutlass13device_kernelINS_4gemm6kernel13GemmUniversalIN4cute5tupleIJiiiiEEENS1_10collective13CollectiveMmaINS1_37MainloopSm90TmaGmmaWarpSpecializedFP8ILi7ENS5_IJNS4_1CILi1EEESB_SB_EEENS1_35KernelTmaWarpSpecializedCooperativeEEENS5_IJNSA_ILi128EEESF_SF_EEENS_12float_e5m2_tENS5_IJlSB_lEEESH_SI_NS4_8TiledMMAINS4_8MMA_AtomIJNS4_4SM904GMMA31MMA_64x128x32_F32E5M2E5M2_SS_TNILNSM_7ScaleInE1ELSO_1EEEEEENS4_6LayoutINS5_IJNSA_ILi2EEESB_SB_EEENS5_IJSB_NSA_ILi0EEESU_EEEEENS5_IJNS4_10UnderscoreESX_SX_EEEEENS4_13SM90_TMA_LOADENS4_14ComposedLayoutINS4_7SwizzleILi3ELi4ELi3EEENS4_18smem_ptr_flag_bitsILi8EEENSR_INS5_IJNSA_ILi8EEESF_EEENS5_IJSF_SB_EEEEEEEvNS4_8identityES10_S1A_vS1B_EENS_8epilogue10collective6detail29Sm90TmaWarpSpecializedAdapterINS1E_15DefaultEpilogueISH_SI_SI_NS1D_6thread17LinearCombinationISH_Li1EffLNS1I_9ScaleType4KindE0ELNS_15FloatRoundStyleE2ESH_EENS1_15EpilogueDefaultEEEEEvvEEEEvNT_6ParamsE --------------------------
	.section	.nv.shared._ZN7cutlass13device_kernelINS_4gemm6kernel13GemmUniversalIN4cute5tupleIJiiiiEEENS1_10collective13CollectiveMmaINS1_37MainloopSm90TmaGmmaWarpSpecializedFP8ILi7ENS5_IJNS4_1CILi1EEESB_SB_EEENS1_35KernelTmaWarpSpecializedCooperativeEEENS5_IJNSA_ILi128EEESF_SF_EEENS_12float_e5m2_tENS5_IJlSB_lEEESH_SI_NS4_8TiledMMAINS4_8MMA_AtomIJNS4_4SM904GMMA31MMA_64x128x32_F32E5M2E5M2_SS_TNILNSM_7ScaleInE1ELSO_1EEEEEENS4_6LayoutINS5_IJNSA_ILi2EEESB_SB_EEENS5_IJSB_NSA_ILi0EEESU_EEEEENS5_IJNS4_10UnderscoreESX_SX_EEEEENS4_13SM90_TMA_LOADENS4_14ComposedLayoutINS4_7SwizzleILi3ELi4ELi3EEENS4_18smem_ptr_flag_bitsILi8EEENSR_INS5_IJNSA_ILi8EEESF_EEENS5_IJSF_SB_EEEEEEEvNS4_8identityES10_S1A_vS1B_EENS_8epilogue10collective6detail29Sm90TmaWarpSpecializedAdapterINS1E_15DefaultEpilogueISH_SI_SI_NS1D_6thread17LinearCombinationISH_Li1EffLNS1I_9ScaleType4KindE0ELNS_15FloatRoundStyleE2ESH_EENS1_15EpilogueDefaultEEEEEvvEEEEvNT_6ParamsE,"aw",@nobits
	.sectionflags	@""
	.align	16
	.zero		1024


//--------------------- .nv.shared.reserved.0     --------------------------
	.section	.nv.shared.reserved.0,"aw",@nobits
	.weak		__nv_reservedSMEM_offset_0_alias
	.size		__nv_reservedSMEM_offset_0_alias, 0, 0
	.other		__nv_reservedSMEM_offset_0_alias,@"STO_CUDA_RESERVED_SHARED STV_DEFAULT"
__nv_reservedSMEM_offset_0_alias:
	.zero		0


//--------------------- .nv.global                --------------------------
	.section	.nv.global,"aw",@nobits
.nv.global:
	.type		_ZN39_INTERNAL_02580716_4_k_cu_7d8f8ec7_41544cute1_E,@object
	.size		_ZN39_INTERNAL_02580716_4_k_cu_7d8f8ec7_41544cute1_E,(_ZN39_INTERNAL_02580716_4_k_cu_7d8f8ec7_41544cuda3std3__45__cpo6cbeginE - _ZN39_INTERNAL_02580716_4_k_cu_7d8f8ec7_41544cute1_E)
_ZN39_INTERNAL_02580716_4_k_cu_7d8f8ec7_41544cute1_E:
	.zero		1
	.type		_ZN39_INTERNAL_02580716_4_k_cu_7d8f8ec7_41544cuda3std3__45__cpo6cbeginE,@object
	.size		_ZN39_INTERNAL_02580716_4_k_cu_7d8f8ec7_41544cuda3std3__45__cpo6cbeginE,(_ZN39_INTERNAL_02580716_4_k_cu_7d8f8ec7_41544cuda3std3__48in_placeE - _ZN39_INTERNAL_02580716_4_k_cu_7d8f8ec7_41544cuda3std3__45__cpo6cbeginE)
_ZN39_INTERNAL_02580716_4_k_cu_7d8f8ec7_41544cuda3std3__45__cpo6cbeginE:
	.zero		1
	.type		_ZN39_INTERNAL_02580716_4_k_cu_7d8f8ec7_41544cuda3std3__48in_placeE,@object
	.size		_ZN39_INTERNAL_02580716_4_k_cu_7d8f8ec7_41544cuda3std3__48in_placeE,(_ZN39_INTERNAL_02580716_4_k_cu_7d8f8ec7_41544cuda3std6ranges3__45__cpo9iter_moveE - _ZN39_INTERNAL_02580716_4_k_cu_7d8f8ec7_41544cuda3std3__48in_placeE)
_ZN39_INTERNAL_02580716_4_k_cu_7d8f8ec7_41544cuda3std3__48in_placeE:
	.zero		1
	.type		_ZN39_INTERNAL_02580716_4_k_cu_7d8f8ec7_41544cuda3std6ranges3__45__cpo9iter_moveE,@object
	.size		_ZN39_INTERNAL_02580716_4_k_cu_7d8f8ec7_41544cuda3std6ranges3__45__cpo9iter_moveE,(_ZN39_INTERNAL_02580716_4_k_cu_7d8f8ec7_41544cuda3std3__45__cpo5beginE - _ZN39_INTERNAL_02580716_4_k_cu_7d8f8ec7_41544cuda3std6ranges3__45__cpo9iter_moveE)
_ZN39_INTERNAL_02580716_4_k_cu_7d8f8ec7_41544cuda3std6ranges3__45__cpo9iter_moveE:
	.zero		1
	.type		_ZN39_INTERNAL_02580716_4_k_cu_7d8f8ec7_41544cuda3std3__45__cpo5beginE,@object
	.size		_ZN39_INTERNAL_02580716_4_k_cu_7d8f8ec7_41544cuda3std3__45__cpo5beginE,(_ZN39_INTERNAL_02580716_4_k_cu_7d8f8ec7_41544cuda3std3__441_GLOBAL__N__02580716_4_k_cu_7d8f8ec7_41546ignoreE - _ZN39_INTERNAL_02580716_4_k_cu_7d8f8ec7_41544cuda3std3__45__cpo5beginE)
_ZN39_INTERNAL_02580716_4_k_cu_7d8f8ec7_41544cuda3std3__45__cpo5beginE:
	.zero		1
	.type		_ZN39_INTERNAL_02580716_4_k_cu_7d8f8ec7_41544cuda3std3__441_GLOBAL__N__02580716_4_k_cu_7d8f8ec7_41546ignoreE,@object
	.size		_ZN39_INTERNAL_02580716_4_k_cu_7d8f8ec7_41544cuda3std3__441_GLOBAL__N__02580716_4_k_cu_7d8f8ec7_41546ignoreE,(_ZN39_INTERNAL_02580716_4_k_cu_7d8f8ec7_41544cute7productE - _ZN39_INTERNAL_02580716_4_k_cu_7d8f8ec7_41544cuda3std3__441_GLOBAL__N__02580716_4_k_cu_7d8f8ec7_41546ignoreE)
_ZN39_INTERNAL_02580716_4_k_cu_7d8f8ec7_41544cuda3std3__441_GLOBAL__N__02580716_4_k_cu_7d8f8ec7_41546ignoreE:
	.zero		1
	.type		_ZN39_INTERNAL_02580716_4_k_cu_7d8f8ec7_41544cute7productE,@object
	.size		_ZN39_INTERNAL_02580716_4_k_cu_7d8f8ec7_41544cute7productE,(_ZN39_INTERNAL_02580716_4_k_cu_7d8f8ec7_41544cuda3std3__45__cpo3endE - _ZN39_INTERNAL_02580716_4_k_cu_7d8f8ec7_41544cute7productE)
_ZN39_INTERNAL_02580716_4_k_cu_7d8f8ec7_41544cute7productE:
	.zero		1
	.type		_ZN39_INTERNAL_02580716_4_k_cu_7d8f8ec7_41544cuda3std3__45__cpo3endE,@object
	.size		_ZN39_INTERNAL_02580716_4_k_cu_7d8f8ec7_41544cuda3std3__45__cpo3endE,(_ZN39_INTERNAL_02580716_4_k_cu_7d8f8ec7_41544cuda3std3__419piecewise_constructE - _ZN39_INTERNAL_02580716_4_k_cu_7d8f8ec7_41544cuda3std3__45__cpo3endE)
_ZN39_INTERNAL_02580716_4_k_cu_7d8f8ec7_41544cuda3std3__45__cpo3endE:
	.zero		1
	.type		_ZN39_INTERNAL_02580716_4_k_cu_7d8f8ec7_41544cuda3std3__419piecewise_constructE,@object
	.size		_ZN39_INTERNAL_02580716_4_k_cu_7d8f8ec7_41544cuda3std3__419piecewise_constructE,(_ZN39_INTERNAL_02580716_4_k_cu_7d8f8ec7_41544cuda3std3__45__cpo4cendE - _ZN39_INTERNAL_02580716_4_k_cu_7d8f8ec7_41544cuda3std3__419piecewise_constructE)
_ZN39_INTERNAL_02580716_4_k_cu_7d8f8ec7_41544cuda3std3__419piecewise_constructE:
	.zero		1
	.type		_ZN39_INTERNAL_02580716_4_k_cu_7d8f8ec7_41544cuda3std3__45__cpo4cendE,@object
	.size		_ZN39_INTERNAL_02580716_4_k_cu_7d8f8ec7_41544cuda3std3__45__cpo4cendE,(_ZN39_INTERNAL_02580716_4_k_cu_7d8f8ec7_41544cuda3std6ranges3__45__cpo4swapE - _ZN39_INTERNAL_02580716_4_k_cu_7d8f8ec7_41544cuda3std3__45__cpo4cendE)
_ZN39_INTERNAL_02580716_4_k_cu_7d8f8ec7_41544cuda3std3__45__cpo4cendE:
	.zero		1
	.type		_ZN39_INTERNAL_02580716_4_k_cu_7d8f8ec7_41544cuda3std6ranges3__45__cpo4swapE,@object
	.size		_ZN39_INTERNAL_02580716_4_k_cu_7d8f8ec7_41544cuda3std6ranges3__45__cpo4swapE,(.L_7 - _ZN39_INTERNAL_02580716_4_k_cu_7d8f8ec7_41544cuda3std6ranges3__45__cpo4swapE)
_ZN39_INTERNAL_02580716_4_k_cu_7d8f8ec7_41544cuda3std6ranges3__45__cpo4swapE:
	.zero		1
.L_7:


//--------------------- .nv.constant0._ZN7cutlass13device_kernelINS_4gemm6kernel13GemmUniversalIN4cute5tupleIJiiiiEEENS1_10collective13CollectiveMmaINS1_37MainloopSm90TmaGmmaWarpSpecializedFP8ILi7ENS5_IJNS4_1CILi1EEESB_SB_EEENS1_35KernelTmaWarpSpecializedCooperativeEEENS5_IJNSA_ILi128EEESF_SF_EEENS_12float_e5m2_tENS5_IJlSB_lEEESH_SI_NS4_8TiledMMAINS4_8MMA_AtomIJNS4_4SM904GMMA31MMA_64x128x32_F32E5M2E5M2_SS_TNILNSM_7ScaleInE1ELSO_1EEEEEENS4_6LayoutINS5_IJNSA_ILi2EEESB_SB_EEENS5_IJSB_NSA_ILi0EEESU_EEEEENS5_IJNS4_10UnderscoreESX_SX_EEEEENS4_13SM90_TMA_LOADENS4_14ComposedLayoutINS4_7SwizzleILi3ELi4ELi3EEENS4_18smem_ptr_flag_bitsILi8EEENSR_INS5_IJNSA_ILi8EEESF_EEENS5_IJSF_SB_EEEEEEEvNS4_8identityES10_S1A_vS1B_EENS_8epilogue10collective6detail29Sm90TmaWarpSpecializedAdapterINS1E_15DefaultEpilogueISH_SI_SI_NS1D_6thread17LinearCombinationISH_Li1EffLNS1I_9ScaleType4KindE0ELNS_15FloatRoundStyleE2ESH_EENS1_15EpilogueDefaultEEEEEvvEEEEvNT_6ParamsE --------------------------
	.section	.nv.constant0._ZN7cutlass13device_kernelINS_4gemm6kernel13GemmUniversalIN4cute5tupleIJiiiiEEENS1_10collective13CollectiveMmaINS1_37MainloopSm90TmaGmmaWarpSpecializedFP8ILi7ENS5_IJNS4_1CILi1EEESB_SB_EEENS1_35KernelTmaWarpSpecializedCooperativeEEENS5_IJNSA_ILi128EEESF_SF_EEENS_12float_e5m2_tENS5_IJlSB_lEEESH_SI_NS4_8TiledMMAINS4_8MMA_AtomIJNS4_4SM904GMMA31MMA_64x128x32_F32E5M2E5M2_SS_TNILNSM_7ScaleInE1ELSO_1EEEEEENS4_6LayoutINS5_IJNSA_ILi2EEESB_SB_EEENS5_IJSB_NSA_ILi0EEESU_EEEEENS5_IJNS4_10UnderscoreESX_SX_EEEEENS4_13SM90_TMA_LOADENS4_14ComposedLayoutINS4_7SwizzleILi3ELi4ELi3EEENS4_18smem_ptr_flag_bitsILi8EEENSR_INS5_IJNSA_ILi8EEESF_EEENS5_IJSF_SB_EEEEEEEvNS4_8identityES10_S1A_vS1B_EENS_8epilogue10collective6detail29Sm90TmaWarpSpecializedAdapterINS1E_15DefaultEpilogueISH_SI_SI_NS1D_6thread17LinearCombinationISH_Li1EffLNS1I_9ScaleType4KindE0ELNS_15FloatRoundStyleE2ESH_EENS1_15EpilogueDefaultEEEEEvvEEEEvNT_6ParamsE,"a",@progbits
	.sectionflags	@""
	.align	4
.nv.constant0._ZN7cutlass13device_kernelINS_4gemm6kernel13GemmUniversalIN4cute5tupleIJiiiiEEENS1_10collective13CollectiveMmaINS1_37MainloopSm90TmaGmmaWarpSpecializedFP8ILi7ENS5_IJNS4_1CILi1EEESB_SB_EEENS1_35KernelTmaWarpSpecializedCooperativeEEENS5_IJNSA_ILi128EEESF_SF_EEENS_12float_e5m2_tENS5_IJlSB_lEEESH_SI_NS4_8TiledMMAINS4_8MMA_AtomIJNS4_4SM904GMMA31MMA_64x128x32_F32E5M2E5M2_SS_TNILNSM_7ScaleInE1ELSO_1EEEEEENS4_6LayoutINS5_IJNSA_ILi2EEESB_SB_EEENS5_IJSB_NSA_ILi0EEESU_EEEEENS5_IJNS4_10UnderscoreESX_SX_EEEEENS4_13SM90_TMA_LOADENS4_14ComposedLayoutINS4_7SwizzleILi3ELi4ELi3EEENS4_18smem_ptr_flag_bitsILi8EEENSR_INS5_IJNSA_ILi8EEESF_EEENS5_IJSF_SB_EEEEEEEvNS4_8identityES10_S1A_vS1B_EENS_8epilogue10collective6detail29Sm90TmaWarpSpecializedAdapterINS1E_15DefaultEpilogueISH_SI_SI_NS1D_6thread17LinearCombinationISH_Li1EffLNS1I_9ScaleType4KindE0ELNS_15FloatRoundStyleE2ESH_EENS1_15EpilogueDefaultEEEEEvvEEEEvNT_6ParamsE:
	.zero		1664


//--------------------- SYMBOLS --------------------------

	.type		.nv.reservedSmem.offset0,@object
	.size		.nv.reservedSmem.offset0,0x4
